	.target	sm_90a

	.elftype	@"ET_EXEC"


//--------------------- .note.nv.tkinfo           --------------------------
	.section	.note.nv.tkinfo,"",@"SHT_NOTE"
	.sectionflags	@"SHF_NOTE_NV_TKINFO"
	.tkinfo
        /*0018*/ 	.word	0x00000002
        /*0030*/ 	.string	""
        /*0030*/ 	.string	"ptxas"
        /*0030*/ 	.string	"Cuda compilation tools, release 13.0, V13.0.88"
        /*0030*/ 	.string	"Build cuda_13.0.r13.0/compiler.36424714_0"
        /*0030*/ 	.string	"-arch sm_90a -m 64 "



//--------------------- .note.nv.cuinfo           --------------------------
	.section	.note.nv.cuinfo,"",@"SHT_NOTE"
	.sectionflags	@"SHF_NOTE_NV_CUINFO"
        /*0018*/ 	.short	0x0002
        /*001a*/ 	.short	0x005a
        /*001c*/ 	.short	0x0082
	.zero		2


//--------------------- .nv.info                  --------------------------
	.section	.nv.info,"",@"SHT_CUDA_INFO"
	.align	4


	//----- nvinfo : EIATTR_REGCOUNT
	.align		4
        /*0000*/ 	.byte	0x04, 0x2f
        /*0002*/ 	.short	(.L_15 - .L_14)
	.align		4
.L_14:
        /*0004*/ 	.word	index@(_ZN7cutlass13device_kernelINS_4gemm6kernel13GemmUniversalIN4cute5tupleIJiiiiEEENS1_10collective13CollectiveMmaINS1_34MainloopSm90TmaGmmaWarpSpecializedILi14ENS5_IJNS4_1CILi1EEESB_SB_EEENS1_32KernelTmaWarpSpecializedPingpongEEENS5_IJNSA_ILi64EEESF_SF_EEENS_6half_tENS5_IJlSB_lEEESH_NS5_IJSB_llEEENS4_8TiledMMAINS4_8MMA_AtomIJNS4_4SM904GMMA25MMA_64x64x16_F32F16F16_SSILNSN_5MajorE0ELSP_1ELNSN_7ScaleInE1ELSQ_1EEEEEENS4_6LayoutISC_NS5_IJNSA_ILi0EEESU_SU_EEEEENS5_IJNS4_10UnderscoreESX_SX_EEEEENS4_13SM90_TMA_LOADENS4_14ComposedLayoutINS4_7SwizzleILi3ELi4ELi3EEENS4_18smem_ptr_flag_bitsILi16EEENST_INS5_IJNSA_ILi8EEESF_EEENS5_IJSF_SB_EEEEEEEvNS4_8identityES10_NS11_IS13_S15_NST_INS5_IJSF_S16_EEENS5_IJSB_SF_EEEEEEEvS1B_EENS_8epilogue10collective6detail29Sm90TmaWarpSpecializedAdapterINS1I_15DefaultEpilogueISH_SI_SI_NS1H_6thread17LinearCombinationISH_Li1EffLNS1M_9ScaleType4KindE0ELNS_15FloatRoundStyleE2ESH_EENS1_15EpilogueDefaultEEEEEvvEEEEvNT_6ParamsE)
        /*0008*/ 	.word	0x000000a8


	//----- nvinfo : EIATTR_FRAME_SIZE
	.align		4
.L_15:
        /*000c*/ 	.byte	0x04, 0x11
        /*000e*/ 	.short	(.L_17 - .L_16)
	.align		4
.L_16:
        /*0010*/ 	.word	index@(_ZN7cutlass13device_kernelINS_4gemm6kernel13GemmUniversalIN4cute5tupleIJiiiiEEENS1_10collective13CollectiveMmaINS1_34MainloopSm90TmaGmmaWarpSpecializedILi14ENS5_IJNS4_1CILi1EEESB_SB_EEENS1_32KernelTmaWarpSpecializedPingpongEEENS5_IJNSA_ILi64EEESF_SF_EEENS_6half_tENS5_IJlSB_lEEESH_NS5_IJSB_llEEENS4_8TiledMMAINS4_8MMA_AtomIJNS4_4SM904GMMA25MMA_64x64x16_F32F16F16_SSILNSN_5MajorE0ELSP_1ELNSN_7ScaleInE1ELSQ_1EEEEEENS4_6LayoutISC_NS5_IJNSA_ILi0EEESU_SU_EEEEENS5_IJNS4_10UnderscoreESX_SX_EEEEENS4_13SM90_TMA_LOADENS4_14ComposedLayoutINS4_7SwizzleILi3ELi4ELi3EEENS4_18smem_ptr_flag_bitsILi16EEENST_INS5_IJNSA_ILi8EEESF_EEENS5_IJSF_SB_EEEEEEEvNS4_8identityES10_NS11_IS13_S15_NST_INS5_IJSF_S16_EEENS5_IJSB_SF_EEEEEEEvS1B_EENS_8epilogue10collective6detail29Sm90TmaWarpSpecializedAdapterINS1I_15DefaultEpilogueISH_SI_SI_NS1H_6thread17LinearCombinationISH_Li1EffLNS1M_9ScaleType4KindE0ELNS_15FloatRoundStyleE2ESH_EENS1_15EpilogueDefaultEEEEEvvEEEEvNT_6ParamsE)
        /*0014*/ 	.word	0x00000008


	//----- nvinfo : EIATTR_MIN_STACK_SIZE
	.align		4
.L_17:
        /*0018*/ 	.byte	0x04, 0x12
        /*001a*/ 	.short	(.L_19 - .L_18)
	.align		4
.L_18:
        /*001c*/ 	.word	index@(_ZN7cutlass13device_kernelINS_4gemm6kernel13GemmUniversalIN4cute5tupleIJiiiiEEENS1_10collective13CollectiveMmaINS1_34MainloopSm90TmaGmmaWarpSpecializedILi14ENS5_IJNS4_1CILi1EEESB_SB_EEENS1_32KernelTmaWarpSpecializedPingpongEEENS5_IJNSA_ILi64EEESF_SF_EEENS_6half_tENS5_IJlSB_lEEESH_NS5_IJSB_llEEENS4_8TiledMMAINS4_8MMA_AtomIJNS4_4SM904GMMA25MMA_64x64x16_F32F16F16_SSILNSN_5MajorE0ELSP_1ELNSN_7ScaleInE1ELSQ_1EEEEEENS4_6LayoutISC_NS5_IJNSA_ILi0EEESU_SU_EEEEENS5_IJNS4_10UnderscoreESX_SX_EEEEENS4_13SM90_TMA_LOADENS4_14ComposedLayoutINS4_7SwizzleILi3ELi4ELi3EEENS4_18smem_ptr_flag_bitsILi16EEENST_INS5_IJNSA_ILi8EEESF_EEENS5_IJSF_SB_EEEEEEEvNS4_8identityES10_NS11_IS13_S15_NST_INS5_IJSF_S16_EEENS5_IJSB_SF_EEEEEEEvS1B_EENS_8epilogue10collective6detail29Sm90TmaWarpSpecializedAdapterINS1I_15DefaultEpilogueISH_SI_SI_NS1H_6thread17LinearCombinationISH_Li1EffLNS1M_9ScaleType4KindE0ELNS_15FloatRoundStyleE2ESH_EENS1_15EpilogueDefaultEEEEEvvEEEEvNT_6ParamsE)
        /*0020*/ 	.word	0x00000008
.L_19:


//--------------------- .nv.compat                --------------------------
	.section	.nv.compat,"",@"SHT_CUDA_COMPAT_INFO"
	.align	4
        /*0000*/ 	.byte	0x02, 0x09, 0x01, 0x00, 0x02, 0x02, 0x04, 0x00, 0x02, 0x05, 0x05, 0x00, 0x03, 0x07, 0x01, 0x01
        /*0010*/ 	.byte	0x02, 0x03, 0x01, 0x00, 0x02, 0x06, 0x01, 0x00, 0x04, 0x0b, 0x08, 0x00, 0x00, 0x00, 0x00, 0x00
        /*0020*/ 	.byte	0x00, 0x00, 0x00, 0x00


//--------------------- .nv.info._ZN7cutlass13device_kernelINS_4gemm6kernel13GemmUniversalIN4cute5tupleIJiiiiEEENS1_10collective13CollectiveMmaINS1_34MainloopSm90TmaGmmaWarpSpecializedILi14ENS5_IJNS4_1CILi1EEESB_SB_EEENS1_32KernelTmaWarpSpecializedPingpongEEENS5_IJNSA_ILi64EEESF_SF_EEENS_6half_tENS5_IJlSB_lEEESH_NS5_IJSB_llEEENS4_8TiledMMAINS4_8MMA_AtomIJNS4_4SM904GMMA25MMA_64x64x16_F32F16F16_SSILNSN_5MajorE0ELSP_1ELNSN_7ScaleInE1ELSQ_1EEEEEENS4_6LayoutISC_NS5_IJNSA_ILi0EEESU_SU_EEEEENS5_IJNS4_10UnderscoreESX_SX_EEEEENS4_13SM90_TMA_LOADENS4_14ComposedLayoutINS4_7SwizzleILi3ELi4ELi3EEENS4_18smem_ptr_flag_bitsILi16EEENST_INS5_IJNSA_ILi8EEESF_EEENS5_IJSF_SB_EEEEEEEvNS4_8identityES10_NS11_IS13_S15_NST_INS5_IJSF_S16_EEENS5_IJSB_SF_EEEEEEEvS1B_EENS_8epilogue10collective6detail29Sm90TmaWarpSpecializedAdapterINS1I_15DefaultEpilogueISH_SI_SI_NS1H_6thread17LinearCombinationISH_Li1EffLNS1M_9ScaleType4KindE0ELNS_15FloatRoundStyleE2ESH_EENS1_15EpilogueDefaultEEEEEvvEEEEvNT_6ParamsE --------------------------
	.section	.nv.info._ZN7cutlass13device_kernelINS_4gemm6kernel13GemmUniversalIN4cute5tupleIJiiiiEEENS1_10collective13CollectiveMmaINS1_34MainloopSm90TmaGmmaWarpSpecializedILi14ENS5_IJNS4_1CILi1EEESB_SB_EEENS1_32KernelTmaWarpSpecializedPingpongEEENS5_IJNSA_ILi64EEESF_SF_EEENS_6half_tENS5_IJlSB_lEEESH_NS5_IJSB_llEEENS4_8TiledMMAINS4_8MMA_AtomIJNS4_4SM904GMMA25MMA_64x64x16_F32F16F16_SSILNSN_5MajorE0ELSP_1ELNSN_7ScaleInE1ELSQ_1EEEEEENS4_6LayoutISC_NS5_IJNSA_ILi0EEESU_SU_EEEEENS5_IJNS4_10UnderscoreESX_SX_EEEEENS4_13SM90_TMA_LOADENS4_14ComposedLayoutINS4_7SwizzleILi3ELi4ELi3EEENS4_18smem_ptr_flag_bitsILi16EEENST_INS5_IJNSA_ILi8EEESF_EEENS5_IJSF_SB_EEEEEEEvNS4_8identityES10_NS11_IS13_S15_NST_INS5_IJSF_S16_EEENS5_IJSB_SF_EEEEEEEvS1B_EENS_8epilogue10collective6detail29Sm90TmaWarpSpecializedAdapterINS1I_15DefaultEpilogueISH_SI_SI_NS1H_6thread17LinearCombinationISH_Li1EffLNS1M_9ScaleType4KindE0ELNS_15FloatRoundStyleE2ESH_EENS1_15EpilogueDefaultEEEEEvvEEEEvNT_6ParamsE,"",@"SHT_CUDA_INFO"
	.sectionflags	@""
	.align	4


	//----- nvinfo : EIATTR_CUDA_API_VERSION
	.align		4
        /*0000*/ 	.byte	0x04, 0x37
        /*0002*/ 	.short	(.L_21 - .L_20)
.L_20:
        /*0004*/ 	.word	0x00000082


	//----- nvinfo : EIATTR_KPARAM_INFO
	.align		4
.L_21:
        /*0008*/ 	.byte	0x04, 0x17
        /*000a*/ 	.short	(.L_23 - .L_22)
.L_22:
        /*000c*/ 	.word	0x00000000
        /*0010*/ 	.short	0x0000
        /*0012*/ 	.short	0x0070
        /*0014*/ 	.byte	0x00, 0xf0, 0x01, 0x10


	//----- nvinfo : EIATTR_SPARSE_MMA_MASK
	.align		4
.L_23:
        /*0018*/ 	.byte	0x03, 0x50
        /*001a*/ 	.short	0x0000


	//----- nvinfo : EIATTR_MAXREG_COUNT
	.align		4
        /*001c*/ 	.byte	0x03, 0x1b
        /*001e*/ 	.short	0x00a8


	//----- nvinfo : EIATTR_NUM_BARRIERS
	.align		4
        /*0020*/ 	.byte	0x02, 0x4c
        /*0022*/ 	.byte	0x01
	.zero		1


	//----- nvinfo : EIATTR_EXTERNS
	.align		4
        /*0024*/ 	.byte	0x04, 0x0f
        /*0026*/ 	.short	(.L_25 - .L_24)


	//   ....[0]....
	.align		4
.L_24:
        /*0028*/ 	.word	index@(__assertfail)


	//----- nvinfo : EIATTR_ANNOTATIONS
	.align		4
.L_25:
        /*002c*/ 	.byte	0x04, 0x55
        /*002e*/ 	.short	(.L_27 - .L_26)


	//   ....[0]....
.L_26:
        /*0030*/ 	.word	0x00000001
        /*0034*/ 	.byte	0x40, 0x0c, 0x00, 0x00, 0x01, 0x00, 0x00, 0x00, 0x80, 0x44, 0x00, 0x00, 0x01, 0x00, 0x00, 0x00
        /*0044*/ 	.byte	0x70, 0x50, 0x00, 0x00


	//----- nvinfo : EIATTR_MERCURY_ISA_VERSION
	.align		4
.L_27:
        /*0048*/ 	.byte	0x03, 0x5f
        /*004a*/ 	.short	0x0101


	//----- nvinfo : EIATTR_INT_WARP_WIDE_INSTR_OFFSETS
	.align		4
        /*004c*/ 	.byte	0x04, 0x31
        /*004e*/ 	.short	(.L_29 - .L_28)


	//   ....[0]....
.L_28:
        /*0050*/ 	.word	0x00000550


	//   ....[1]....
        /*0054*/ 	.word	0x00000570


	//   ....[2]....
        /*0058*/ 	.word	0x000005f0


	//   ....[3]....
        /*005c*/ 	.word	0x00000600


	//   ....[4]....
        /*0060*/ 	.word	0x00000610


	//   ....[5]....
        /*0064*/ 	.word	0x00000630


	//   ....[6]....
        /*0068*/ 	.word	0x000006c0


	//   ....[7]....
        /*006c*/ 	.word	0x000006e0


	//----- nvinfo : EIATTR_COOP_GROUP_MASK_REGIDS
	.align		4
.L_29:
        /*0070*/ 	.byte	0x04, 0x29
        /*0072*/ 	.short	(.L_31 - .L_30)


	//   ....[0]....
.L_30:
        /*0074*/ 	.word	0xffffffff


	//   ....[1]....
        /*0078*/ 	.word	0xffffffff


	//   ....[2]....
        /*007c*/ 	.word	0xffffffff


	//   ....[3]....
        /*0080*/ 	.word	0xffffffff


	//   ....[4]....
        /*0084*/ 	.word	0xffffffff


	//   ....[5]....
        /*0088*/ 	.word	0xffffffff


	//----- nvinfo : EIATTR_COOP_GROUP_INSTR_OFFSETS
	.align		4
.L_31:
        /*008c*/ 	.byte	0x04, 0x28
        /*008e*/ 	.short	(.L_33 - .L_32)


	//   ....[0]....
.L_32:
        /*0090*/ 	.word	0x00000070


	//   ....[1]....
        /*0094*/ 	.word	0x00000080


	//   ....[2]....
        /*0098*/ 	.word	0x00000140


	//   ....[3]....
        /*009c*/ 	.word	0x00000440


	//   ....[4]....
        /*00a0*/ 	.word	0x00000480


	//   ....[5]....
        /*00a4*/ 	.word	0x000004d0


	//----- nvinfo : EIATTR_REG_RECONFIG
	.align		4
.L_33:
        /*00a8*/ 	.byte	0x01, 0x54
	.zero		2


	//----- nvinfo : EIATTR_SYSCALL_OFFSETS
	.align		4
        /*00ac*/ 	.byte	0x04, 0x46
        /*00ae*/ 	.short	(.L_35 - .L_34)


	//   ....[0]....
.L_34:
        /*00b0*/ 	.word	0x00001770


	//----- nvinfo : EIATTR_MBARRIER_INSTR_OFFSETS
	.align		4
.L_35:
        /*00b4*/ 	.byte	0x04, 0x39
        /*00b6*/ 	.short	(.L_37 - .L_36)


	//   ....[0]....
.L_36:
        /*00b8*/ 	.word	0x00000260
        /*00bc*/ 	.word	0x000000ff
        /*00c0*/ 	.word	0x00000000
        /*00c4*/ 	.short	0x0100
        /*00c6*/ 	.byte	0x08
	.zero		1


	//   ....[1]....
        /*00c8*/ 	.word	0x00000270
        /*00cc*/ 	.word	0x000000ff
        /*00d0*/ 	.word	0x00000070
        /*00d4*/ 	.short	0x0100
        /*00d6*/ 	.byte	0x08
	.zero		1


	//   ....[2]....
        /*00d8*/ 	.word	0x00000280
        /*00dc*/ 	.word	0x000000ff
        /*00e0*/ 	.word	0x00000008
        /*00e4*/ 	.short	0x0100
        /*00e6*/ 	.byte	0x08
	.zero		1


	//   ....[3]....
        /*00e8*/ 	.word	0x00000290
        /*00ec*/ 	.word	0x000000ff
        /*00f0*/ 	.word	0x00000078
        /*00f4*/ 	.short	0x0100
        /*00f6*/ 	.byte	0x08
	.zero		1


	//   ....[4]....
        /*00f8*/ 	.word	0x000002a0
        /*00fc*/ 	.word	0x000000ff
        /*0100*/ 	.word	0x00000010
        /*0104*/ 	.short	0x0100
        /*0106*/ 	.byte	0x08
	.zero		1


	//   ....[5]....
        /*0108*/ 	.word	0x000002b0
        /*010c*/ 	.word	0x000000ff
        /*0110*/ 	.word	0x00000080
        /*0114*/ 	.short	0x0100
        /*0116*/ 	.byte	0x08
	.zero		1


	//   ....[6]....
        /*0118*/ 	.word	0x000002c0
        /*011c*/ 	.word	0x000000ff
        /*0120*/ 	.word	0x00000018
        /*0124*/ 	.short	0x0100
        /*0126*/ 	.byte	0x08
	.zero		1


	//   ....[7]....
        /*0128*/ 	.word	0x000002d0
        /*012c*/ 	.word	0x000000ff
        /*0130*/ 	.word	0x00000088
        /*0134*/ 	.short	0x0100
        /*0136*/ 	.byte	0x08
	.zero		1


	//   ....[8]....
        /*0138*/ 	.word	0x000002e0
        /*013c*/ 	.word	0x000000ff
        /*0140*/ 	.word	0x00000020
        /*0144*/ 	.short	0x0100
        /*0146*/ 	.byte	0x08
	.zero		1


	//   ....[9]....
        /*0148*/ 	.word	0x000002f0
        /*014c*/ 	.word	0x000000ff
        /*0150*/ 	.word	0x00000090
        /*0154*/ 	.short	0x0100
        /*0156*/ 	.byte	0x08
	.zero		1


	//   ....[10]....
        /*0158*/ 	.word	0x00000300
        /*015c*/ 	.word	0x000000ff
        /*0160*/ 	.word	0x00000028
        /*0164*/ 	.short	0x0100
        /*0166*/ 	.byte	0x08
	.zero		1


	//   ....[11]....
        /*0168*/ 	.word	0x00000310
        /*016c*/ 	.word	0x000000ff
        /*0170*/ 	.word	0x00000098
        /*0174*/ 	.short	0x0100
        /*0176*/ 	.byte	0x08
	.zero		1


	//   ....[12]....
        /*0178*/ 	.word	0x00000320
        /*017c*/ 	.word	0x000000ff
        /*0180*/ 	.word	0x00000030
        /*0184*/ 	.short	0x0100
        /*0186*/ 	.byte	0x08
	.zero		1


	//   ....[13]....
        /*0188*/ 	.word	0x00000330
        /*018c*/ 	.word	0x000000ff
        /*0190*/ 	.word	0x000000a0
        /*0194*/ 	.short	0x0100
        /*0196*/ 	.byte	0x08
	.zero		1


	//   ....[14]....
        /*0198*/ 	.word	0x00000340
        /*019c*/ 	.word	0x000000ff
        /*01a0*/ 	.word	0x00000038
        /*01a4*/ 	.short	0x0100
        /*01a6*/ 	.byte	0x08
	.zero		1


	//   ....[15]....
        /*01a8*/ 	.word	0x00000350
        /*01ac*/ 	.word	0x000000ff
        /*01b0*/ 	.word	0x000000a8
        /*01b4*/ 	.short	0x0100
        /*01b6*/ 	.byte	0x08
	.zero		1


	//   ....[16]....
        /*01b8*/ 	.word	0x00000360
        /*01bc*/ 	.word	0x000000ff
        /*01c0*/ 	.word	0x00000040
        /*01c4*/ 	.short	0x0100
        /*01c6*/ 	.byte	0x08
	.zero		1


	//   ....[17]....
        /*01c8*/ 	.word	0x00000370
        /*01cc*/ 	.word	0x000000ff
        /*01d0*/ 	.word	0x000000b0
        /*01d4*/ 	.short	0x0100
        /*01d6*/ 	.byte	0x08
	.zero		1


	//   ....[18]....
        /*01d8*/ 	.word	0x00000380
        /*01dc*/ 	.word	0x000000ff
        /*01e0*/ 	.word	0x00000048
        /*01e4*/ 	.short	0x0100
        /*01e6*/ 	.byte	0x08
	.zero		1


	//   ....[19]....
        /*01e8*/ 	.word	0x00000390
        /*01ec*/ 	.word	0x000000ff
        /*01f0*/ 	.word	0x000000b8
        /*01f4*/ 	.short	0x0100
        /*01f6*/ 	.byte	0x08
	.zero		1


	//   ....[20]....
        /*01f8*/ 	.word	0x000003a0
        /*01fc*/ 	.word	0x000000ff
        /*0200*/ 	.word	0x00000050
        /*0204*/ 	.short	0x0100
        /*0206*/ 	.byte	0x08
	.zero		1


	//   ....[21]....
        /*0208*/ 	.word	0x000003b0
        /*020c*/ 	.word	0x000000ff
        /*0210*/ 	.word	0x000000c0
        /*0214*/ 	.short	0x0100
        /*0216*/ 	.byte	0x08
	.zero		1


	//   ....[22]....
        /*0218*/ 	.word	0x000003c0
        /*021c*/ 	.word	0x000000ff
        /*0220*/ 	.word	0x00000058
        /*0224*/ 	.short	0x0100
        /*0226*/ 	.byte	0x08
	.zero		1


	//   ....[23]....
        /*0228*/ 	.word	0x000003d0
        /*022c*/ 	.word	0x000000ff
        /*0230*/ 	.word	0x000000c8
        /*0234*/ 	.short	0x0100
        /*0236*/ 	.byte	0x08
	.zero		1


	//   ....[24]....
        /*0238*/ 	.word	0x000003e0
        /*023c*/ 	.word	0x000000ff
        /*0240*/ 	.word	0x00000060
        /*0244*/ 	.short	0x0100
        /*0246*/ 	.byte	0x08
	.zero		1


	//   ....[25]....
        /*0248*/ 	.word	0x000003f0
        /*024c*/ 	.word	0x000000ff
        /*0250*/ 	.word	0x000000d0
        /*0254*/ 	.short	0x0100
        /*0256*/ 	.byte	0x08
	.zero		1


	//   ....[26]....
        /*0258*/ 	.word	0x00000400
        /*025c*/ 	.word	0x000000ff
        /*0260*/ 	.word	0x00000068
        /*0264*/ 	.short	0x0100
        /*0266*/ 	.byte	0x08
	.zero		1


	//   ....[27]....
        /*0268*/ 	.word	0x00000410
        /*026c*/ 	.word	0x000000ff
        /*0270*/ 	.word	0x000000d8
        /*0274*/ 	.short	0x0100
        /*0276*/ 	.byte	0x08
	.zero		1


	//   ....[28]....
        /*0278*/ 	.word	0x00000720
        /*027c*/ 	.word	0x000000ff
        /*0280*/ 	.word	0x00000110
        /*0284*/ 	.short	0x0100
        /*0286*/ 	.byte	0x08
	.zero		1


	//   ....[29]....
        /*0288*/ 	.word	0x00000790
        /*028c*/ 	.word	0x000000ff
        /*0290*/ 	.word	0x00000118
        /*0294*/ 	.short	0x0100
        /*0296*/ 	.byte	0x08
	.zero		1


	//   ....[30]....
        /*0298*/ 	.word	0x000007b0
        /*029c*/ 	.word	0x000000ff
        /*02a0*/ 	.word	0x000000f0
        /*02a4*/ 	.short	0x0100
        /*02a6*/ 	.byte	0x09
	.zero		1


	//   ....[31]....
        /*02a8*/ 	.word	0x000007c0
        /*02ac*/ 	.word	0x000000ff
        /*02b0*/ 	.word	0x000000f8
        /*02b4*/ 	.short	0x0100
        /*02b6*/ 	.byte	0x09
	.zero		1


	//   ....[32]....
        /*02b8*/ 	.word	0x000007d0
        /*02bc*/ 	.word	0x000000ff
        /*02c0*/ 	.word	0x00000100
        /*02c4*/ 	.short	0x0100
        /*02c6*/ 	.byte	0x09
	.zero		1


	//   ....[33]....
        /*02c8*/ 	.word	0x000007e0
        /*02cc*/ 	.word	0x000000ff
        /*02d0*/ 	.word	0x00000108
        /*02d4*/ 	.short	0x0100
        /*02d6*/ 	.byte	0x09
	.zero		1


	//   ....[34]....
        /*02d8*/ 	.word	0x00001650
        /*02dc*/ 	.word	0x0000003d
        /*02e0*/ 	.word	0x00000000
        /*02e4*/ 	.short	0x010a
        /*02e6*/ 	.byte	0x2a
	.zero		1


	//   ....[35]....
        /*02e8*/ 	.word	0x000017f0
        /*02ec*/ 	.word	0x00000003
        /*02f0*/ 	.word	0x00000000
        /*02f4*/ 	.short	0x010a
        /*02f6*/ 	.byte	0x3f
	.zero		1


	//   ....[36]....
        /*02f8*/ 	.word	0x00001830
        /*02fc*/ 	.word	0x00000003
        /*0300*/ 	.word	0x00000000
        /*0304*/ 	.short	0x010a
        /*0306*/ 	.byte	0x3f
	.zero		1


	//   ....[37]....
        /*0308*/ 	.word	0x00001b30
        /*030c*/ 	.word	0x000000ff
        /*0310*/ 	.word	0x00000000
        /*0314*/ 	.short	0x010a
        /*0316*/ 	.byte	0x04
	.zero		1


	//   ....[38]....
        /*0318*/ 	.word	0x00001b70
        /*031c*/ 	.word	0x000000ff
        /*0320*/ 	.word	0x00000000
        /*0324*/ 	.short	0x010a
        /*0326*/ 	.byte	0x04
	.zero		1


	//   ....[39]....
        /*0328*/ 	.word	0x00001dd0
        /*032c*/ 	.word	0x000000ff
        /*0330*/ 	.word	0x00000000
        /*0334*/ 	.short	0x0101
        /*0336*/ 	.byte	0x04
	.zero		1


	//   ....[40]....
        /*0338*/ 	.word	0x00001ec0
        /*033c*/ 	.word	0x0000003e
        /*0340*/ 	.word	0x00000000
        /*0344*/ 	.short	0x0101
        /*0346*/ 	.byte	0x2f
	.zero		1


	//   ....[41]....
        /*0348*/ 	.word	0x00001fa0
        /*034c*/ 	.word	0x000000ff
        /*0350*/ 	.word	0x00000000
        /*0354*/ 	.short	0x0101
        /*0356*/ 	.byte	0x06
	.zero		1


	//   ....[42]....
        /*0358*/ 	.word	0x00002050
        /*035c*/ 	.word	0x0000003d
        /*0360*/ 	.word	0x00000010
        /*0364*/ 	.short	0x010a
        /*0366*/ 	.byte	0x2a
	.zero		1


	//   ....[43]....
        /*0368*/ 	.word	0x000044a0
        /*036c*/ 	.word	0x00000040
        /*0370*/ 	.word	0x00000000
        /*0374*/ 	.short	0x0101
        /*0376*/ 	.byte	0x2f
	.zero		1


	//   ....[44]....
        /*0378*/ 	.word	0x00004e00
        /*037c*/ 	.word	0x0000000a
        /*0380*/ 	.word	0x00000070
        /*0384*/ 	.short	0x010a
        /*0386*/ 	.byte	0x3f
	.zero		1


	//   ....[45]....
        /*0388*/ 	.word	0x00005180
        /*038c*/ 	.word	0x00000008
        /*0390*/ 	.word	0x00000118
        /*0394*/ 	.short	0x0101
        /*0396*/ 	.byte	0x3f
	.zero		1


	//   ....[46]....
        /*0398*/ 	.word	0x00005910
        /*039c*/ 	.word	0x00000009
        /*03a0*/ 	.word	0x00000000
        /*03a4*/ 	.short	0x010a
        /*03a6*/ 	.byte	0x3f
	.zero		1


	//   ....[47]....
        /*03a8*/ 	.word	0x00005990
        /*03ac*/ 	.word	0x00000008
        /*03b0*/ 	.word	0x00000000
        /*03b4*/ 	.short	0x010a
        /*03b6*/ 	.byte	0x3f
	.zero		1


	//   ....[48]....
        /*03b8*/ 	.word	0x00005a20
        /*03bc*/ 	.word	0x00000009
        /*03c0*/ 	.word	0x00000000
        /*03c4*/ 	.short	0x010a
        /*03c6*/ 	.byte	0x3f
	.zero		1


	//   ....[49]....
        /*03c8*/ 	.word	0x00005ab0
        /*03cc*/ 	.word	0x00000008
        /*03d0*/ 	.word	0x00000000
        /*03d4*/ 	.short	0x010a
        /*03d6*/ 	.byte	0x3f
	.zero		1


	//   ....[50]....
        /*03d8*/ 	.word	0x00005b40
        /*03dc*/ 	.word	0x00000009
        /*03e0*/ 	.word	0x00000000
        /*03e4*/ 	.short	0x010a
        /*03e6*/ 	.byte	0x3f
	.zero		1


	//   ....[51]....
        /*03e8*/ 	.word	0x00005bd0
        /*03ec*/ 	.word	0x00000008
        /*03f0*/ 	.word	0x00000000
        /*03f4*/ 	.short	0x010a
        /*03f6*/ 	.byte	0x3f
	.zero		1


	//   ....[52]....
        /*03f8*/ 	.word	0x00005c60
        /*03fc*/ 	.word	0x00000009
        /*0400*/ 	.word	0x00000000
        /*0404*/ 	.short	0x010a
        /*0406*/ 	.byte	0x3f
	.zero		1


	//   ....[53]....
        /*0408*/ 	.word	0x00005cf0
        /*040c*/ 	.word	0x00000008
        /*0410*/ 	.word	0x00000000
        /*0414*/ 	.short	0x010a
        /*0416*/ 	.byte	0x3f
	.zero		1


	//   ....[54]....
        /*0418*/ 	.word	0x00005d80
        /*041c*/ 	.word	0x00000009
        /*0420*/ 	.word	0x00000000
        /*0424*/ 	.short	0x010a
        /*0426*/ 	.byte	0x3f
	.zero		1


	//   ....[55]....
        /*0428*/ 	.word	0x00005e10
        /*042c*/ 	.word	0x00000008
        /*0430*/ 	.word	0x00000000
        /*0434*/ 	.short	0x010a
        /*0436*/ 	.byte	0x3f
	.zero		1


	//   ....[56]....
        /*0438*/ 	.word	0x00005ea0
        /*043c*/ 	.word	0x00000009
        /*0440*/ 	.word	0x00000000
        /*0444*/ 	.short	0x010a
        /*0446*/ 	.byte	0x3f
	.zero		1


	//   ....[57]....
        /*0448*/ 	.word	0x00005f30
        /*044c*/ 	.word	0x00000008
        /*0450*/ 	.word	0x00000000
        /*0454*/ 	.short	0x010a
        /*0456*/ 	.byte	0x3f
	.zero		1


	//   ....[58]....
        /*0458*/ 	.word	0x00005fc0
        /*045c*/ 	.word	0x0000000b
        /*0460*/ 	.word	0x00000000
        /*0464*/ 	.short	0x010a
        /*0466*/ 	.byte	0x3f
	.zero		1


	//   ....[59]....
        /*0468*/ 	.word	0x00006050
        /*046c*/ 	.word	0x00000003
        /*0470*/ 	.word	0x00000000
        /*0474*/ 	.short	0x010a
        /*0476*/ 	.byte	0x3f
	.zero		1


	//   ....[60]....
        /*0478*/ 	.word	0x000060b0
        /*047c*/ 	.word	0x0000003f
        /*0480*/ 	.word	0x00000000
        /*0484*/ 	.short	0x010a
        /*0486*/ 	.byte	0x3f
	.zero		1


	//   ....[61]....
        /*0488*/ 	.word	0x00006100
        /*048c*/ 	.word	0x00000003
        /*0490*/ 	.word	0x00000000
        /*0494*/ 	.short	0x010a
        /*0496*/ 	.byte	0x3f
	.zero		1


	//   ....[62]....
        /*0498*/ 	.word	0x00006160
        /*049c*/ 	.word	0x00000004
        /*04a0*/ 	.word	0x00000000
        /*04a4*/ 	.short	0x010a
        /*04a6*/ 	.byte	0x3f
	.zero		1


	//   ....[63]....
        /*04a8*/ 	.word	0x000061b0
        /*04ac*/ 	.word	0x0000003f
        /*04b0*/ 	.word	0x00000010
        /*04b4*/ 	.short	0x010a
        /*04b6*/ 	.byte	0x3f
	.zero		1


	//   ....[64]....
        /*04b8*/ 	.word	0x00006280
        /*04bc*/ 	.word	0x0000000a
        /*04c0*/ 	.word	0x00000070
        /*04c4*/ 	.short	0x010a
        /*04c6*/ 	.byte	0x3f
	.zero		1


	//   ....[65]....
        /*04c8*/ 	.word	0x00006350
        /*04cc*/ 	.word	0x00000009
        /*04d0*/ 	.word	0x00000000
        /*04d4*/ 	.short	0x010a
        /*04d6*/ 	.byte	0x3f
	.zero		1


	//   ....[66]....
        /*04d8*/ 	.word	0x000063a0
        /*04dc*/ 	.word	0x00000008
        /*04e0*/ 	.word	0x00000000
        /*04e4*/ 	.short	0x010a
        /*04e6*/ 	.byte	0x3f
	.zero		1


	//   ....[67]....
        /*04e8*/ 	.word	0x000063f0
        /*04ec*/ 	.word	0x00000009
        /*04f0*/ 	.word	0x00000000
        /*04f4*/ 	.short	0x010a
        /*04f6*/ 	.byte	0x3f
	.zero		1


	//   ....[68]....
        /*04f8*/ 	.word	0x00006440
        /*04fc*/ 	.word	0x00000008
        /*0500*/ 	.word	0x00000000
        /*0504*/ 	.short	0x010a
        /*0506*/ 	.byte	0x3f
	.zero		1


	//   ....[69]....
        /*0508*/ 	.word	0x00006490
        /*050c*/ 	.word	0x00000009
        /*0510*/ 	.word	0x00000000
        /*0514*/ 	.short	0x010a
        /*0516*/ 	.byte	0x3f
	.zero		1


	//   ....[70]....
        /*0518*/ 	.word	0x000064e0
        /*051c*/ 	.word	0x00000008
        /*0520*/ 	.word	0x00000000
        /*0524*/ 	.short	0x010a
        /*0526*/ 	.byte	0x3f
	.zero		1


	//   ....[71]....
        /*0528*/ 	.word	0x00006530
        /*052c*/ 	.word	0x00000009
        /*0530*/ 	.word	0x00000000
        /*0534*/ 	.short	0x010a
        /*0536*/ 	.byte	0x3f
	.zero		1


	//   ....[72]....
        /*0538*/ 	.word	0x00006580
        /*053c*/ 	.word	0x00000008
        /*0540*/ 	.word	0x00000000
        /*0544*/ 	.short	0x010a
        /*0546*/ 	.byte	0x3f
	.zero		1


	//   ....[73]....
        /*0548*/ 	.word	0x000065d0
        /*054c*/ 	.word	0x00000009
        /*0550*/ 	.word	0x00000000
        /*0554*/ 	.short	0x010a
        /*0556*/ 	.byte	0x3f
	.zero		1


	//   ....[74]....
        /*0558*/ 	.word	0x00006620
        /*055c*/ 	.word	0x00000008
        /*0560*/ 	.word	0x00000000
        /*0564*/ 	.short	0x010a
        /*0566*/ 	.byte	0x3f
	.zero		1


	//   ....[75]....
        /*0568*/ 	.word	0x00006670
        /*056c*/ 	.word	0x00000009
        /*0570*/ 	.word	0x00000000
        /*0574*/ 	.short	0x010a
        /*0576*/ 	.byte	0x3f
	.zero		1


	//   ....[76]....
        /*0578*/ 	.word	0x000066c0
        /*057c*/ 	.word	0x00000008
        /*0580*/ 	.word	0x00000000
        /*0584*/ 	.short	0x010a
        /*0586*/ 	.byte	0x3f
	.zero		1


	//   ....[77]....
        /*0588*/ 	.word	0x00006710
        /*058c*/ 	.word	0x0000000b
        /*0590*/ 	.word	0x00000000
        /*0594*/ 	.short	0x010a
        /*0596*/ 	.byte	0x3f
	.zero		1


	//----- nvinfo : EIATTR_NUM_MBARRIERS
	.align		4
.L_37:
        /*0598*/ 	.byte	0x03, 0x38
        /*059a*/ 	.short	0x0022


	//----- nvinfo : EIATTR_EXIT_INSTR_OFFSETS
	.align		4
        /*059c*/ 	.byte	0x04, 0x1c
        /*059e*/ 	.short	(.L_39 - .L_38)


	//   ....[0]....
.L_38:
        /*05a0*/ 	.word	0x00001300


	//   ....[1]....
        /*05a4*/ 	.word	0x00001360


	//   ....[2]....
        /*05a8*/ 	.word	0x00004b30


	//   ....[3]....
        /*05ac*/ 	.word	0x00004b60


	//   ....[4]....
        /*05b0*/ 	.word	0x000060a0


	//----- nvinfo : EIATTR_MAX_THREADS
	.align		4
.L_39:
        /*05b4*/ 	.byte	0x04, 0x05
        /*05b6*/ 	.short	(.L_41 - .L_40)
.L_40:
        /*05b8*/ 	.word	0x00000180
        /*05bc*/ 	.word	0x00000001
        /*05c0*/ 	.word	0x00000001


	//----- nvinfo : EIATTR_CRS_STACK_SIZE
	.align		4
.L_41:
        /*05c4*/ 	.byte	0x04, 0x1e
        /*05c6*/ 	.short	(.L_43 - .L_42)
.L_42:
        /*05c8*/ 	.word	0x00000000


	//----- nvinfo : EIATTR_CBANK_PARAM_SIZE
	.align		4
.L_43:
        /*05cc*/ 	.byte	0x03, 0x19
        /*05ce*/ 	.short	0x0470


	//----- nvinfo : EIATTR_PARAM_CBANK
	.align		4
        /*05d0*/ 	.byte	0x04, 0x0a
        /*05d2*/ 	.short	(.L_45 - .L_44)
	.align		4
.L_44:
        /*05d4*/ 	.word	index@(.nv.constant0._ZN7cutlass13device_kernelINS_4gemm6kernel13GemmUniversalIN4cute5tupleIJiiiiEEENS1_10collective13CollectiveMmaINS1_34MainloopSm90TmaGmmaWarpSpecializedILi14ENS5_IJNS4_1CILi1EEESB_SB_EEENS1_32KernelTmaWarpSpecializedPingpongEEENS5_IJNSA_ILi64EEESF_SF_EEENS_6half_tENS5_IJlSB_lEEESH_NS5_IJSB_llEEENS4_8TiledMMAINS4_8MMA_AtomIJNS4_4SM904GMMA25MMA_64x64x16_F32F16F16_SSILNSN_5MajorE0ELSP_1ELNSN_7ScaleInE1ELSQ_1EEEEEENS4_6LayoutISC_NS5_IJNSA_ILi0EEESU_SU_EEEEENS5_IJNS4_10UnderscoreESX_SX_EEEEENS4_13SM90_TMA_LOADENS4_14ComposedLayoutINS4_7SwizzleILi3ELi4ELi3EEENS4_18smem_ptr_flag_bitsILi16EEENST_INS5_IJNSA_ILi8EEESF_EEENS5_IJSF_SB_EEEEEEEvNS4_8identityES10_NS11_IS13_S15_NST_INS5_IJSF_S16_EEENS5_IJSB_SF_EEEEEEEvS1B_EENS_8epilogue10collective6detail29Sm90TmaWarpSpecializedAdapterINS1I_15DefaultEpilogueISH_SI_SI_NS1H_6thread17LinearCombinationISH_Li1EffLNS1M_9ScaleType4KindE0ELNS_15FloatRoundStyleE2ESH_EENS1_15EpilogueDefaultEEEEEvvEEEEvNT_6ParamsE)
        /*05d8*/ 	.short	0x0210
        /*05da*/ 	.short	0x0470


	//----- nvinfo : EIATTR_SW_WAR
	.align		4
.L_45:
        /*05dc*/ 	.byte	0x04, 0x36
        /*05de*/ 	.short	(.L_47 - .L_46)
.L_46:
        /*05e0*/ 	.word	0x00000008
.L_47:


//--------------------- .nv.callgraph             --------------------------
	.section	.nv.callgraph,"",@"SHT_CUDA_CALLGRAPH"
	.align	4
	.sectionentsize	8
	.align		4
        /*0000*/ 	.word	0x00000000
	.align		4
        /*0004*/ 	.word	0xffffffff
	.align		4
        /*0008*/ 	.word	index@(_ZN7cutlass13device_kernelINS_4gemm6kernel13GemmUniversalIN4cute5tupleIJiiiiEEENS1_10collective13CollectiveMmaINS1_34MainloopSm90TmaGmmaWarpSpecializedILi14ENS5_IJNS4_1CILi1EEESB_SB_EEENS1_32KernelTmaWarpSpecializedPingpongEEENS5_IJNSA_ILi64EEESF_SF_EEENS_6half_tENS5_IJlSB_lEEESH_NS5_IJSB_llEEENS4_8TiledMMAINS4_8MMA_AtomIJNS4_4SM904GMMA25MMA_64x64x16_F32F16F16_SSILNSN_5MajorE0ELSP_1ELNSN_7ScaleInE1ELSQ_1EEEEEENS4_6LayoutISC_NS5_IJNSA_ILi0EEESU_SU_EEEEENS5_IJNS4_10UnderscoreESX_SX_EEEEENS4_13SM90_TMA_LOADENS4_14ComposedLayoutINS4_7SwizzleILi3ELi4ELi3EEENS4_18smem_ptr_flag_bitsILi16EEENST_INS5_IJNSA_ILi8EEESF_EEENS5_IJSF_SB_EEEEEEEvNS4_8identityES10_NS11_IS13_S15_NST_INS5_IJSF_S16_EEENS5_IJSB_SF_EEEEEEEvS1B_EENS_8epilogue10collective6detail29Sm90TmaWarpSpecializedAdapterINS1I_15DefaultEpilogueISH_SI_SI_NS1H_6thread17LinearCombinationISH_Li1EffLNS1M_9ScaleType4KindE0ELNS_15FloatRoundStyleE2ESH_EENS1_15EpilogueDefaultEEEEEvvEEEEvNT_6ParamsE)
	.align		4
        /*000c*/ 	.word	index@(__assertfail)
	.align		4
        /*0010*/ 	.word	0x00000000
	.align		4
        /*0014*/ 	.word	0xfffffffe
	.align		4
        /*0018*/ 	.word	0x00000000
	.align		4
        /*001c*/ 	.word	0xfffffffd
	.align		4
        /*0020*/ 	.word	0x00000000
	.align		4
        /*0024*/ 	.word	0xfffffffc


//--------------------- .nv.constant4             --------------------------
	.section	.nv.constant4,"a",@progbits
	.align	8
	.align		8
.nv.constant4:
        /*0000*/ 	.dword	__assertfail
	.align		8
        /*0008*/ 	.dword	__unnamed_1
	.align		8
        /*0010*/ 	.dword	_ZN39_INTERNAL_9dcf93e2_4_k_cu_faf3b748_27804cuda3std3__45__cpo5beginE
	.align		8
        /*0018*/ 	.dword	_ZN39_INTERNAL_9dcf93e2_4_k_cu_faf3b748_27804cuda3std3__45__cpo3endE
	.align		8
        /*0020*/ 	.dword	_ZN39_INTERNAL_9dcf93e2_4_k_cu_faf3b748_27804cuda3std3__45__cpo6cbeginE
	.align		8
        /*0028*/ 	.dword	_ZN39_INTERNAL_9dcf93e2_4_k_cu_faf3b748_27804cuda3std3__45__cpo4cendE
	.align		8
        /*0030*/ 	.dword	_ZN39_INTERNAL_9dcf93e2_4_k_cu_faf3b748_27804cuda3std3__441_GLOBAL__N__9dcf93e2_4_k_cu_faf3b748_27806ignoreE
	.align		8
        /*0038*/ 	.dword	_ZN39_INTERNAL_9dcf93e2_4_k_cu_faf3b748_27804cuda3std3__419piecewise_constructE
	.align		8
        /*0040*/ 	.dword	_ZN39_INTERNAL_9dcf93e2_4_k_cu_faf3b748_27804cuda3std3__48in_placeE
	.align		8
        /*0048*/ 	.dword	_ZN39_INTERNAL_9dcf93e2_4_k_cu_faf3b748_27804cuda3std6ranges3__45__cpo4swapE
	.align		8
        /*0050*/ 	.dword	_ZN39_INTERNAL_9dcf93e2_4_k_cu_faf3b748_27804cuda3std6ranges3__45__cpo9iter_moveE
	.align		8
        /*0058*/ 	.dword	_ZN39_INTERNAL_9dcf93e2_4_k_cu_faf3b748_27804cute7productE
	.align		8
        /*0060*/ 	.dword	_ZN39_INTERNAL_9dcf93e2_4_k_cu_faf3b748_27804cute1_E
	.align		8
        /*0068*/ 	.dword	$str$22
	.align		8
        /*0070*/ 	.dword	$str$23


//--------------------- .text._ZN7cutlass13device_kernelINS_4gemm6kernel13GemmUniversalIN4cute5tupleIJiiiiEEENS1_10collective13CollectiveMmaINS1_34MainloopSm90TmaGmmaWarpSpecializedILi14ENS5_IJNS4_1CILi1EEESB_SB_EEENS1_32KernelTmaWarpSpecializedPingpongEEENS5_IJNSA_ILi64EEESF_SF_EEENS_6half_tENS5_IJlSB_lEEESH_NS5_IJSB_llEEENS4_8TiledMMAINS4_8MMA_AtomIJNS4_4SM904GMMA25MMA_64x64x16_F32F16F16_SSILNSN_5MajorE0ELSP_1ELNSN_7ScaleInE1ELSQ_1EEEEEENS4_6LayoutISC_NS5_IJNSA_ILi0EEESU_SU_EEEEENS5_IJNS4_10UnderscoreESX_SX_EEEEENS4_13SM90_TMA_LOADENS4_14ComposedLayoutINS4_7SwizzleILi3ELi4ELi3EEENS4_18smem_ptr_flag_bitsILi16EEENST_INS5_IJNSA_ILi8EEESF_EEENS5_IJSF_SB_EEEEEEEvNS4_8identityES10_NS11_IS13_S15_NST_INS5_IJSF_S16_EEENS5_IJSB_SF_EEEEEEEvS1B_EENS_8epilogue10collective6detail29Sm90TmaWarpSpecializedAdapterINS1I_15DefaultEpilogueISH_SI_SI_NS1H_6thread17LinearCombinationISH_Li1EffLNS1M_9ScaleType4KindE0ELNS_15FloatRoundStyleE2ESH_EENS1_15EpilogueDefaultEEEEEvvEEEEvNT_6ParamsE --------------------------
	.section	.text._ZN7cutlass13device_kernelINS_4gemm6kernel13GemmUniversalIN4cute5tupleIJiiiiEEENS1_10collective13CollectiveMmaINS1_34MainloopSm90TmaGmmaWarpSpecializedILi14ENS5_IJNS4_1CILi1EEESB_SB_EEENS1_32KernelTmaWarpSpecializedPingpongEEENS5_IJNSA_ILi64EEESF_SF_EEENS_6half_tENS5_IJlSB_lEEESH_NS5_IJSB_llEEENS4_8TiledMMAINS4_8MMA_AtomIJNS4_4SM904GMMA25MMA_64x64x16_F32F16F16_SSILNSN_5MajorE0ELSP_1ELNSN_7ScaleInE1ELSQ_1EEEEEENS4_6LayoutISC_NS5_IJNSA_ILi0EEESU_SU_EEEEENS5_IJNS4_10UnderscoreESX_SX_EEEEENS4_13SM90_TMA_LOADENS4_14ComposedLayoutINS4_7SwizzleILi3ELi4ELi3EEENS4_18smem_ptr_flag_bitsILi16EEENST_INS5_IJNSA_ILi8EEESF_EEENS5_IJSF_SB_EEEEEEEvNS4_8identityES10_NS11_IS13_S15_NST_INS5_IJSF_S16_EEENS5_IJSB_SF_EEEEEEEvS1B_EENS_8epilogue10collective6detail29Sm90TmaWarpSpecializedAdapterINS1I_15DefaultEpilogueISH_SI_SI_NS1H_6thread17LinearCombinationISH_Li1EffLNS1M_9ScaleType4KindE0ELNS_15FloatRoundStyleE2ESH_EENS1_15EpilogueDefaultEEEEEvvEEEEvNT_6ParamsE,"ax",@progbits
	.align	128
.text._ZN7cutlass13device_kernelINS_4gemm6kernel13GemmUniversalIN4cute5tupleIJiiiiEEENS1_10collective13CollectiveMmaINS1_34MainloopSm90TmaGmmaWarpSpecializedILi14ENS5_IJNS4_1CILi1EEESB_SB_EEENS1_32KernelTmaWarpSpecializedPingpongEEENS5_IJNSA_ILi64EEESF_SF_EEENS_6half_tENS5_IJlSB_lEEESH_NS5_IJSB_llEEENS4_8TiledMMAINS4_8MMA_AtomIJNS4_4SM904GMMA25MMA_64x64x16_F32F16F16_SSILNSN_5MajorE0ELSP_1ELNSN_7ScaleInE1ELSQ_1EEEEEENS4_6LayoutISC_NS5_IJNSA_ILi0EEESU_SU_EEEEENS5_IJNS4_10UnderscoreESX_SX_EEEEENS4_13SM90_TMA_LOADENS4_14ComposedLayoutINS4_7SwizzleILi3ELi4ELi3EEENS4_18smem_ptr_flag_bitsILi16EEENST_INS5_IJNSA_ILi8EEESF_EEENS5_IJSF_SB_EEEEEEEvNS4_8identityES10_NS11_IS13_S15_NST_INS5_IJSF_S16_EEENS5_IJSB_SF_EEEEEEEvS1B_EENS_8epilogue10collective6detail29Sm90TmaWarpSpecializedAdapterINS1I_15DefaultEpilogueISH_SI_SI_NS1H_6thread17LinearCombinationISH_Li1EffLNS1M_9ScaleType4KindE0ELNS_15FloatRoundStyleE2ESH_EENS1_15EpilogueDefaultEEEEEvvEEEEvNT_6ParamsE:
        .type           _ZN7cutlass13device_kernelINS_4gemm6kernel13GemmUniversalIN4cute5tupleIJiiiiEEENS1_10collective13CollectiveMmaINS1_34MainloopSm90TmaGmmaWarpSpecializedILi14ENS5_IJNS4_1CILi1EEESB_SB_EEENS1_32KernelTmaWarpSpecializedPingpongEEENS5_IJNSA_ILi64EEESF_SF_EEENS_6half_tENS5_IJlSB_lEEESH_NS5_IJSB_llEEENS4_8TiledMMAINS4_8MMA_AtomIJNS4_4SM904GMMA25MMA_64x64x16_F32F16F16_SSILNSN_5MajorE0ELSP_1ELNSN_7ScaleInE1ELSQ_1EEEEEENS4_6LayoutISC_NS5_IJNSA_ILi0EEESU_SU_EEEEENS5_IJNS4_10UnderscoreESX_SX_EEEEENS4_13SM90_TMA_LOADENS4_14ComposedLayoutINS4_7SwizzleILi3ELi4ELi3EEENS4_18smem_ptr_flag_bitsILi16EEENST_INS5_IJNSA_ILi8EEESF_EEENS5_IJSF_SB_EEEEEEEvNS4_8identityES10_NS11_IS13_S15_NST_INS5_IJSF_S16_EEENS5_IJSB_SF_EEEEEEEvS1B_EENS_8epilogue10collective6detail29Sm90TmaWarpSpecializedAdapterINS1I_15DefaultEpilogueISH_SI_SI_NS1H_6thread17LinearCombinationISH_Li1EffLNS1M_9ScaleType4KindE0ELNS_15FloatRoundStyleE2ESH_EENS1_15EpilogueDefaultEEEEEvvEEEEvNT_6ParamsE,@function
        .size           _ZN7cutlass13device_kernelINS_4gemm6kernel13GemmUniversalIN4cute5tupleIJiiiiEEENS1_10collective13CollectiveMmaINS1_34MainloopSm90TmaGmmaWarpSpecializedILi14ENS5_IJNS4_1CILi1EEESB_SB_EEENS1_32KernelTmaWarpSpecializedPingpongEEENS5_IJNSA_ILi64EEESF_SF_EEENS_6half_tENS5_IJlSB_lEEESH_NS5_IJSB_llEEENS4_8TiledMMAINS4_8MMA_AtomIJNS4_4SM904GMMA25MMA_64x64x16_F32F16F16_SSILNSN_5MajorE0ELSP_1ELNSN_7ScaleInE1ELSQ_1EEEEEENS4_6LayoutISC_NS5_IJNSA_ILi0EEESU_SU_EEEEENS5_IJNS4_10UnderscoreESX_SX_EEEEENS4_13SM90_TMA_LOADENS4_14ComposedLayoutINS4_7SwizzleILi3ELi4ELi3EEENS4_18smem_ptr_flag_bitsILi16EEENST_INS5_IJNSA_ILi8EEESF_EEENS5_IJSF_SB_EEEEEEEvNS4_8identityES10_NS11_IS13_S15_NST_INS5_IJSF_S16_EEENS5_IJSB_SF_EEEEEEEvS1B_EENS_8epilogue10collective6detail29Sm90TmaWarpSpecializedAdapterINS1I_15DefaultEpilogueISH_SI_SI_NS1H_6thread17LinearCombinationISH_Li1EffLNS1M_9ScaleType4KindE0ELNS_15FloatRoundStyleE2ESH_EENS1_15EpilogueDefaultEEEEEvvEEEEvNT_6ParamsE,(.L_x_154 - _ZN7cutlass13device_kernelINS_4gemm6kernel13GemmUniversalIN4cute5tupleIJiiiiEEENS1_10collective13CollectiveMmaINS1_34MainloopSm90TmaGmmaWarpSpecializedILi14ENS5_IJNS4_1CILi1EEESB_SB_EEENS1_32KernelTmaWarpSpecializedPingpongEEENS5_IJNSA_ILi64EEESF_SF_EEENS_6half_tENS5_IJlSB_lEEESH_NS5_IJSB_llEEENS4_8TiledMMAINS4_8MMA_AtomIJNS4_4SM904GMMA25MMA_64x64x16_F32F16F16_SSILNSN_5MajorE0ELSP_1ELNSN_7ScaleInE1ELSQ_1EEEEEENS4_6LayoutISC_NS5_IJNSA_ILi0EEESU_SU_EEEEENS5_IJNS4_10UnderscoreESX_SX_EEEEENS4_13SM90_TMA_LOADENS4_14ComposedLayoutINS4_7SwizzleILi3ELi4ELi3EEENS4_18smem_ptr_flag_bitsILi16EEENST_INS5_IJNSA_ILi8EEESF_EEENS5_IJSF_SB_EEEEEEEvNS4_8identityES10_NS11_IS13_S15_NST_INS5_IJSF_S16_EEENS5_IJSB_SF_EEEEEEEvS1B_EENS_8epilogue10collective6detail29Sm90TmaWarpSpecializedAdapterINS1I_15DefaultEpilogueISH_SI_SI_NS1H_6thread17LinearCombinationISH_Li1EffLNS1M_9ScaleType4KindE0ELNS_15FloatRoundStyleE2ESH_EENS1_15EpilogueDefaultEEEEEvvEEEEvNT_6ParamsE)
        .other          _ZN7cutlass13device_kernelINS_4gemm6kernel13GemmUniversalIN4cute5tupleIJiiiiEEENS1_10collective13CollectiveMmaINS1_34MainloopSm90TmaGmmaWarpSpecializedILi14ENS5_IJNS4_1CILi1EEESB_SB_EEENS1_32KernelTmaWarpSpecializedPingpongEEENS5_IJNSA_ILi64EEESF_SF_EEENS_6half_tENS5_IJlSB_lEEESH_NS5_IJSB_llEEENS4_8TiledMMAINS4_8MMA_AtomIJNS4_4SM904GMMA25MMA_64x64x16_F32F16F16_SSILNSN_5MajorE0ELSP_1ELNSN_7ScaleInE1ELSQ_1EEEEEENS4_6LayoutISC_NS5_IJNSA_ILi0EEESU_SU_EEEEENS5_IJNS4_10UnderscoreESX_SX_EEEEENS4_13SM90_TMA_LOADENS4_14ComposedLayoutINS4_7SwizzleILi3ELi4ELi3EEENS4_18smem_ptr_flag_bitsILi16EEENST_INS5_IJNSA_ILi8EEESF_EEENS5_IJSF_SB_EEEEEEEvNS4_8identityES10_NS11_IS13_S15_NST_INS5_IJSF_S16_EEENS5_IJSB_SF_EEEEEEEvS1B_EENS_8epilogue10collective6detail29Sm90TmaWarpSpecializedAdapterINS1I_15DefaultEpilogueISH_SI_SI_NS1H_6thread17LinearCombinationISH_Li1EffLNS1M_9ScaleType4KindE0ELNS_15FloatRoundStyleE2ESH_EENS1_15EpilogueDefaultEEEEEvvEEEEvNT_6ParamsE,@"STO_CUDA_ENTRY STV_DEFAULT"
_ZN7cutlass13device_kernelINS_4gemm6kernel13GemmUniversalIN4cute5tupleIJiiiiEEENS1_10collective13CollectiveMmaINS1_34MainloopSm90TmaGmmaWarpSpecializedILi14ENS5_IJNS4_1CILi1EEESB_SB_EEENS1_32KernelTmaWarpSpecializedPingpongEEENS5_IJNSA_ILi64EEESF_SF_EEENS_6half_tENS5_IJlSB_lEEESH_NS5_IJSB_llEEENS4_8TiledMMAINS4_8MMA_AtomIJNS4_4SM904GMMA25MMA_64x64x16_F32F16F16_SSILNSN_5MajorE0ELSP_1ELNSN_7ScaleInE1ELSQ_1EEEEEENS4_6LayoutISC_NS5_IJNSA_ILi0EEESU_SU_EEEEENS5_IJNS4_10UnderscoreESX_SX_EEEEENS4_13SM90_TMA_LOADENS4_14ComposedLayoutINS4_7SwizzleILi3ELi4ELi3EEENS4_18smem_ptr_flag_bitsILi16EEENST_INS5_IJNSA_ILi8EEESF_EEENS5_IJSF_SB_EEEEEEEvNS4_8identityES10_NS11_IS13_S15_NST_INS5_IJSF_S16_EEENS5_IJSB_SF_EEEEEEEvS1B_EENS_8epilogue10collective6detail29Sm90TmaWarpSpecializedAdapterINS1I_15DefaultEpilogueISH_SI_SI_NS1H_6thread17LinearCombinationISH_Li1EffLNS1M_9ScaleType4KindE0ELNS_15FloatRoundStyleE2ESH_EENS1_15EpilogueDefaultEEEEEvvEEEEvNT_6ParamsE:
[----:B------:R-:W0:Y:S02]  /*0000*/  LDC R1, c[0x0][0x28] ;  /* 0x00000a00ff017b82 */ /* 0x000e240000000800 */
[----:B0-----:R-:W-:Y:S01]  /*0010*/  VIADD R1, R1, 0xfffffff8 ;  /* 0xfffffff801017836 */ /* 0x001fe20000000000 */
[----:B------:R-:W0:Y:S01]  /*0020*/  S2R R4, SR_TID.X ;  /* 0x0000000000047919 */ /* 0x000e220000002100 */
[----:B------:R-:W-:Y:S01]  /*0030*/  ELECT P0, URZ, PT ;  /* 0x00000000003f782f */ /* 0x000fe20003800000 */
[----:B------:R-:W-:Y:S01]  /*0040*/  BSSY B0, `(.L_x_0) ;  /* 0x000000f000007945 */ /* 0x000fe20003800000 */
[--C-:B0-----:R-:W-:Y:S02]  /*0050*/  SHF.R.U32.HI R0, RZ, 0x5, R4.reuse ;  /* 0x00000005ff007819 */ /* 0x101fe40000011604 */
[----:B------:R-:W-:-:S03]  /*0060*/  SHF.R.U32.HI R5, RZ, 0x7, R4 ;  /* 0x00000007ff057819 */ /* 0x000fc60000011604 */
[----:B------:R-:W0:Y:S04]  /*0070*/  SHFL.IDX PT, R2, R0, RZ, 0x1f ;  /* 0x00001fff00027589 */ /* 0x000e2800000e0000 */
[----:B------:R1:W2:Y:S01]  /*0080*/  SHFL.IDX PT, R8, R5, RZ, 0x1f ;  /* 0x00001fff05087589 */ /* 0x0002a200000e0000 */
[----:B0-----:R-:W-:-:S13]  /*0090*/  ISETP.NE.OR P0, PT, R2, RZ, !P0 ;  /* 0x000000ff0200720c */ /* 0x001fda0004705670 */
[----:B-12---:R-:W-:Y:S05]  /*00a0*/  @P0 BRA `(.L_x_1) ;  /* 0x0000000000200947 */ /* 0x006fea0003800000 */
[----:B------:R-:W-:Y:S02]  /*00b0*/  ULDC.64 UR4, c[0x0][0x198] ;  /* 0x0000660000047ab9 */ /* 0x000fe40000000a00 */
[----:B------:R-:W-:Y:S02]  /*00c0*/  UIADD3 UR6, UP0, UR4, 0xf0, URZ ;  /* 0x000000f004067890 */ /* 0x000fe4000ff1e03f */
[----:B------:R-:W-:Y:S02]  /*00d0*/  UIADD3 UR4, UP1, UR4, 0x1f0, URZ ;  /* 0x000001f004047890 */ /* 0x000fe4000ff3e03f */
[----:B------:R-:W-:Y:S02]  /*00e0*/  UIADD3.X UR7, URZ, UR5, URZ, UP0, !UPT ;  /* 0x000000053f077290 */ /* 0x000fe400087fe43f */
[----:B------:R-:W-:-:S07]  /*00f0*/  UIADD3.X UR5, URZ, UR5, URZ, UP1, !UPT ;  /* 0x000000053f057290 */ /* 0x000fce0008ffe43f */
[----:B------:R0:W-:Y:S02]  /*0100*/  UTMACCTL.PF [UR6] ;  /* 0x00000000060079b9 */ /* 0x0001e40008040000 */
[----:B------:R0:W-:Y:S02]  /*0110*/  UTMACCTL.PF [UR4] ;  /* 0x00000000040079b9 */ /* 0x0001e40008040000 */
[----:B0-----:R-:W-:Y:S01]  /*0120*/  NOP ;  /* 0x0000000000007918 */ /* 0x001fe20000000000 */
.L_x_1:
[----:B------:R-:W-:Y:S05]  /*0130*/  BSYNC B0 ;  /* 0x0000000000007941 */ /* 0x000fea0003800000 */
.L_x_0:
[----:B------:R-:W0:Y:S02]  /*0140*/  SHFL.IDX PT, R3, R0, RZ, 0x1f ;  /* 0x00001fff00037589 */ /* 0x000e2400000e0000 */
[----:B0-----:R-:W-:-:S13]  /*0150*/  ISETP.NE.AND P0, PT, R3, RZ, PT ;  /* 0x000000ff0300720c */ /* 0x001fda0003f05270 */
[----:B------:R-:W-:Y:S05]  /*0160*/  @P0 BRA `(.L_x_2) ;  /* 0x0000000000b40947 */ /* 0x000fea0003800000 */
[----:B------:R-:W-:Y:S01]  /*0170*/  ELECT P0, URZ, PT ;  /* 0x00000000003f782f */ /* 0x000fe20003800000 */
[----:B------:R-:W-:-:S12]  /*0180*/  BSSY B0, `(.L_x_2) ;  /* 0x000002b000007945 */ /* 0x000fd80003800000 */
[----:B------:R-:W-:Y:S05]  /*0190*/  @!P0 BRA `(.L_x_3) ;  /* 0x0000000000a48947 */ /* 0x000fea0003800000 */
[----:B------:R-:W0:Y:S01]  /*01a0*/  S2UR UR8, SR_CgaCtaId ;  /* 0x00000000000879c3 */ /* 0x000e220000008800 */
[----:B------:R-:W-:Y:S01]  /*01b0*/  UMOV UR4, 0x400 ;  /* 0x0000040000047882 */ /* 0x000fe20000000000 */
[----:B------:R-:W-:Y:S01]  /*01c0*/  UMOV UR5, 0x1 ;  /* 0x0000000100057882 */ /* 0x000fe20000000000 */
[----:B------:R-:W-:Y:S02]  /*01d0*/  UMOV UR6, 0x80 ;  /* 0x0000008000067882 */ /* 0x000fe40000000000 */
[----:B------:R-:W-:-:S04]  /*01e0*/  UIADD3 UR6, -UR6, 0x100000, URZ ;  /* 0x0010000006067890 */ /* 0x000fc8000fffe13f */
[----:B------:R-:W-:Y:S02]  /*01f0*/  USHF.L.U32 UR7, UR6, 0xb, URZ ;  /* 0x0000000b06077899 */ /* 0x000fe4000800063f */
[----:B------:R-:W-:Y:S02]  /*0200*/  USHF.L.U32 UR6, UR6, 0x1, URZ ;  /* 0x0000000106067899 */ /* 0x000fe4000800063f */
[----:B0-----:R-:W-:Y:S02]  /*0210*/  ULEA UR8, UR8, UR4, 0x18 ;  /* 0x0000000408087291 */ /* 0x001fe4000f8ec03f */
[----:B------:R-:W-:-:S04]  /*0220*/  UIADD3 UR4, -UR5, 0x100000, URZ ;  /* 0x0010000005047890 */ /* 0x000fc8000fffe13f */
[----:B------:R-:W-:Y:S02]  /*0230*/  USHF.L.U32 UR5, UR4, 0xb, URZ ;  /* 0x0000000b04057899 */ /* 0x000fe4000800063f */
[----:B------:R-:W-:Y:S01]  /*0240*/  USHF.L.U32 UR4, UR4, 0x1, URZ ;  /* 0x0000000104047899 */ /* 0x000fe2000800063f */
[----:B------:R-:W0:Y:S11]  /*0250*/  FENCE.VIEW.ASYNC.S ;  /* 0x00000000000073c6 */ /* 0x000e360000000000 */
[----:B0-----:R0:W1:Y:S01]  /*0260*/  SYNCS.EXCH.64 URZ, [UR8], UR4 ;  /* 0x00000004083f75b2 */ /* 0x0010620008000100 */
[----:B------:R0:W2:Y:S01]  /*0270*/  SYNCS.EXCH.64 URZ, [UR8+0x70], UR6 ;  /* 0x00007006083f75b2 */ /* 0x0000a20008000100 */
[----:B------:R0:W3:Y:S01]  /*0280*/  SYNCS.EXCH.64 URZ, [UR8+0x8], UR4 ;  /* 0x00000804083f75b2 */ /* 0x0000e20008000100 */
[----:B------:R0:W4:Y:S01]  /*0290*/  SYNCS.EXCH.64 URZ, [UR8+0x78], UR6 ;  /* 0x00007806083f75b2 */ /* 0x0001220008000100 */
[----:B------:R0:W0:Y:S01]  /*02a0*/  SYNCS.EXCH.64 URZ, [UR8+0x10], UR4 ;  /* 0x00001004083f75b2 */ /* 0x0000220008000100 */
        /* <DEDUP_REMOVED lines=23> */
[----:B-1234-:R-:W-:Y:S01]  /*0420*/  NOP ;  /* 0x0000000000007918 */ /* 0x01efe20000000000 */
.L_x_3:
[----:B0-----:R-:W-:Y:S05]  /*0430*/  BSYNC B0 ;  /* 0x0000000000007941 */ /* 0x001fea0003800000 */
.L_x_2:
[----:B------:R-:W0:Y:S01]  /*0440*/  SHFL.IDX PT, R6, R0, RZ, 0x1f ;  /* 0x00001fff00067589 */ /* 0x000e2200000e0000 */
[----:B------:R-:W-:Y:S01]  /*0450*/  ELECT P0, URZ, PT ;  /* 0x00000000003f782f */ /* 0x000fe20003800000 */
[----:B------:R-:W-:Y:S01]  /*0460*/  NOP ;  /* 0x0000000000007918 */ /* 0x000fe20000000000 */
[----:B------:R-:W-:Y:S01]  /*0470*/  ELECT P1, URZ, PT ;  /* 0x00000000003f782f */ /* 0x000fe20003820000 */
[----:B------:R-:W1:Y:S01]  /*0480*/  SHFL.IDX PT, R3, R0, RZ, 0x1f ;  /* 0x00001fff00037589 */ /* 0x000e6200000e0000 */
[----:B------:R-:W-:Y:S01]  /*0490*/  UMOV UR4, 0x20 ;  /* 0x0000002000047882 */ /* 0x000fe20000000000 */
[----:B------:R-:W-:Y:S01]  /*04a0*/  UMOV UR11, 0x80 ;  /* 0x00000080000b7882 */ /* 0x000fe20000000000 */
[----:B------:R-:W-:Y:S01]  /*04b0*/  NOP ;  /* 0x0000000000007918 */ /* 0x000fe20000000000 */
[C---:B------:R-:W-:Y:S01]  /*04c0*/  VIADD R33, R8.reuse, 0xffffffff ;  /* 0xffffffff08217836 */ /* 0x040fe20000000000 */
[----:B------:R-:W2:Y:S01]  /*04d0*/  SHFL.IDX PT, R5, R5, RZ, 0x1f ;  /* 0x00001fff05057589 */ /* 0x000ea200000e0000 */
[----:B------:R-:W-:Y:S01]  /*04e0*/  ULDC.64 UR36, c[0x0][0x208] ;  /* 0x0000820000247ab9 */ /* 0x000fe20000000a00 */
[----:B------:R-:W-:-:S02]  /*04f0*/  ISETP.NE.AND P2, PT, R8, RZ, PT ;  /* 0x000000ff0800720c */ /* 0x000fc40003f45270 */
[----:B------:R-:W-:Y:S02]  /*0500*/  ISETP.GE.U32.AND P3, PT, R33, 0x2, PT ;  /* 0x000000022100780c */ /* 0x000fe40003f66070 */
[----:B0-----:R-:W-:Y:S02]  /*0510*/  ISETP.NE.OR P0, PT, R6, RZ, !P0 ;  /* 0x000000ff0600720c */ /* 0x001fe40004705670 */
[----:B-1----:R-:W-:Y:S02]  /*0520*/  ISETP.NE.OR P1, PT, R3, RZ, !P1 ;  /* 0x000000ff0300720c */ /* 0x002fe40004f25670 */
[----:B------:R-:W-:-:S04]  /*0530*/  SHF.R.S32.HI R3, RZ, 0x1f, R2 ;  /* 0x0000001fff037819 */ /* 0x000fc80000011402 */
[----:B------:R-:W-:-:S05]  /*0540*/  LEA.HI R3, R3, R2, RZ, 0x2 ;  /* 0x0000000203037211 */ /* 0x000fca00078f10ff */
[----:B------:R-:W-:Y:S01]  /*0550*/  VOTEU.ALL UP0, P0 ;  /* 0x00000000003f7886 */ /* 0x000fe20000000000 */
[----:B------:R-:W-:Y:S01]  /*0560*/  LOP3.LUT R3, R3, 0xfffffffc, RZ, 0xc0, !PT ;  /* 0xfffffffc03037812 */ /* 0x000fe200078ec0ff */
[----:B------:R-:W-:-:S03]  /*0570*/  VOTEU.ALL UP1, P1 ;  /* 0x00000000003f7886 */ /* 0x000fc60000820000 */
[----:B------:R-:W0:Y:S01]  /*0580*/  @!UP0 S2UR UR7, SR_CgaCtaId ;  /* 0x00000000000789c3 */ /* 0x000e220000008800 */
[----:B------:R-:W-:Y:S01]  /*0590*/  @!UP0 UMOV UR6, 0x400 ;  /* 0x0000040000068882 */ /* 0x000fe20000000000 */
[----:B------:R-:W-:-:S04]  /*05a0*/  @!UP0 UIADD3 UR4, -UR4, 0x100000, URZ ;  /* 0x0010000004048890 */ /* 0x000fc8000fffe13f */
[----:B------:R-:W-:Y:S02]  /*05b0*/  @!UP0 USHF.L.U32 UR5, UR4, 0xb, URZ ;  /* 0x0000000b04058899 */ /* 0x000fe4000800063f */
[----:B------:R-:W-:Y:S01]  /*05c0*/  @!UP0 USHF.L.U32 UR4, UR4, 0x1, URZ ;  /* 0x0000000104048899 */ /* 0x000fe2000800063f */
[----:B------:R-:W-:Y:S01]  /*05d0*/  IMAD.IADD R0, R2, 0x1, -R3 ;  /* 0x0000000102007824 */ /* 0x000fe200078e0a03 */
[----:B------:R-:W-:Y:S01]  /*05e0*/  @!UP1 UMOV UR9, 0x400 ;  /* 0x0000040000099882 */ /* 0x000fe20000000000 */
[----:B------:R-:W-:Y:S01]  /*05f0*/  VOTEU.ALL UP2, P1 ;  /* 0x00000000003f7886 */ /* 0x000fe20000840000 */
[----:B------:R-:W-:Y:S01]  /*0600*/  VOTEU.ALL UP3, P1 ;  /* 0x00000000003f7886 */ /* 0x000fe20000860000 */
[----:B------:R-:W-:Y:S01]  /*0610*/  VOTEU.ALL UP4, P1 ;  /* 0x00000000003f7886 */ /* 0x000fe20000880000 */
[----:B------:R-:W1:Y:S01]  /*0620*/  @!UP1 S2UR UR10, SR_CgaCtaId ;  /* 0x00000000000a99c3 */ /* 0x000e620000008800 */
[----:B------:R-:W-:Y:S01]  /*0630*/  VOTEU.ALL UP5, P1 ;  /* 0x00000000003f7886 */ /* 0x000fe200008a0000 */
[----:B------:R-:W-:-:S04]  /*0640*/  SHF.R.S32.HI R3, RZ, 0x1f, R4 ;  /* 0x0000001fff037819 */ /* 0x000fc80000011404 */
[----:B------:R-:W-:-:S04]  /*0650*/  LEA.HI R3, R3, R4, RZ, 0x7 ;  /* 0x0000000403037211 */ /* 0x000fc800078f38ff */
[----:B------:R-:W-:-:S05]  /*0660*/  LOP3.LUT R3, R3, 0xffffff80, RZ, 0xc0, !PT ;  /* 0xffffff8003037812 */ /* 0x000fca00078ec0ff */
[----:B------:R-:W-:Y:S01]  /*0670*/  IMAD.IADD R3, R4, 0x1, -R3 ;  /* 0x0000000104037824 */ /* 0x000fe200078e0a03 */
[----:B0-----:R-:W-:Y:S02]  /*0680*/  @!UP0 ULEA UR8, UR7, UR6, 0x18 ;  /* 0x0000000607088291 */ /* 0x001fe4000f8ec03f */
[----:B------:R-:W-:-:S04]  /*0690*/  @!UP1 UIADD3 UR6, -UR11, 0x100000, URZ ;  /* 0x001000000b069890 */ /* 0x000fc8000fffe13f */
[----:B------:R-:W-:Y:S02]  /*06a0*/  @!UP1 USHF.L.U32 UR7, UR6, 0xb, URZ ;  /* 0x0000000b06079899 */ /* 0x000fe4000800063f */
[----:B------:R-:W-:Y:S01]  /*06b0*/  @!UP1 USHF.L.U32 UR6, UR6, 0x1, URZ ;  /* 0x0000000106069899 */ /* 0x000fe2000800063f */
[----:B------:R-:W-:Y:S01]  /*06c0*/  VOTEU.ALL UP0, P0 ;  /* 0x00000000003f7886 */ /* 0x000fe20000000000 */
[----:B-1----:R-:W-:Y:S01]  /*06d0*/  @!UP1 ULEA UR9, UR10, UR9, 0x18 ;  /* 0x000000090a099291 */ /* 0x002fe2000f8ec03f */
[----:B------:R-:W-:Y:S02]  /*06e0*/  VOTEU.ALL UP1, P0 ;  /* 0x00000000003f7886 */ /* 0x000fe40000020000 */
[----:B------:R-:W-:Y:S01]  /*06f0*/  ULDC.64 UR10, c[0x0][0x598] ;  /* 0x00016600000a7ab9 */ /* 0x000fe20000000a00 */
[----:B------:R-:W-:Y:S01]  /*0700*/  ISETP.NE.AND P0, PT, R0, 0x3, PT ;  /* 0x000000030000780c */ /* 0x000fe20003f05270 */
[----:B------:R-:W0:Y:S02]  /*0710*/  FENCE.VIEW.ASYNC.S ;  /* 0x00000000000073c6 */ /* 0x000e240000000000 */
[----:B0-----:R0:W1:Y:S01]  /*0720*/  @!UP0 SYNCS.EXCH.64 URZ, [UR8+0x110], UR4 ;  /* 0x00011004083f85b2 */ /* 0x0010620008000100 */
[----:B------:R-:W-:-:S02]  /*0730*/  ISETP.NE.U32.AND P1, PT, RZ, UR10, PT ;  /* 0x0000000aff007c0c */ /* 0x000fc4000bf25070 */
[----:B------:R-:W-:Y:S02]  /*0740*/  ISETP.EQ.OR P0, PT, R0, RZ, !P0 ;  /* 0x000000ff0000720c */ /* 0x000fe40004702670 */
[----:B------:R-:W-:Y:S02]  /*0750*/  ISETP.NE.AND.EX P1, PT, RZ, UR11, PT, P1 ;  /* 0x0000000bff007c0c */ /* 0x000fe4000bf25310 */
[----:B------:R-:W-:-:S04]  /*0760*/  ISETP.EQ.AND P0, PT, R8, RZ, P0 ;  /* 0x000000ff0800720c */ /* 0x000fc80000702270 */
[----:B------:R-:W-:-:S04]  /*0770*/  SEL R16, RZ, 0x1, !P0 ;  /* 0x00000001ff107807 */ /* 0x000fc80004000000 */
[----:B------:R-:W-:Y:S01]  /*0780*/  SEL R16, R16, 0x2, P3 ;  /* 0x0000000210107807 */ /* 0x000fe20001800000 */
[----:B------:R0:W1:Y:S01]  /*0790*/  @!UP1 SYNCS.EXCH.64 URZ, [UR8+0x118], UR4 ;  /* 0x00011804083f95b2 */ /* 0x0000620008000100 */
[----:B------:R-:W-:Y:S01]  /*07a0*/  NOP ;  /* 0x0000000000007918 */ /* 0x000fe20000000000 */
[----:B------:R0:W1:Y:S01]  /*07b0*/  @!UP2 SYNCS.EXCH.64 URZ, [UR9+0xf0], UR6 ;  /* 0x0000f006093fa5b2 */ /* 0x0000620008000100 */
[----:B------:R0:W1:Y:S01]  /*07c0*/  @!UP3 SYNCS.EXCH.64 URZ, [UR9+0xf8], UR6 ;  /* 0x0000f806093fb5b2 */ /* 0x0000620008000100 */
[----:B------:R0:W1:Y:S01]  /*07d0*/  @!UP4 SYNCS.EXCH.64 URZ, [UR9+0x100], UR6 ;  /* 0x00010006093fc5b2 */ /* 0x0000620008000100 */
[----:B------:R0:W1:Y:S01]  /*07e0*/  @!UP5 SYNCS.EXCH.64 URZ, [UR9+0x108], UR6 ;  /* 0x00010806093fd5b2 */ /* 0x0000620008000100 */
[----:B------:R-:W-:Y:S01]  /*07f0*/  NOP ;  /* 0x0000000000007918 */ /* 0x000fe20000000000 */
[----:B-1----:R-:W-:Y:S06]  /*0800*/  BAR.SYNC.DEFER_BLOCKING 0x0 ;  /* 0x0000000000007b1d */ /* 0x002fec0000010000 */
[----:B0-2---:R-:W-:Y:S05]  /*0810*/  @!P1 BRA `(.L_x_4) ;  /* 0x00000000001c9947 */ /* 0x005fea0003800000 */
[----:B------:R-:W0:Y:S02]  /*0820*/  LDC.64 R6, c[0x0][0x598] ;  /* 0x00016600ff067b82 */ /* 0x000e240000000a00 */
[----:B0-----:R-:W2:Y:S02]  /*0830*/  LDG.E.64 R6, desc[UR36][R6.64] ;  /* 0x0000002406067981 */ /* 0x001ea4000c1e1b00 */
[----:B--2---:R-:W-:-:S04]  /*0840*/  ISETP.NE.U32.AND P0, PT, R6, RZ, PT ;  /* 0x000000ff0600720c */ /* 0x004fc80003f05070 */
[----:B------:R-:W-:-:S13]  /*0850*/  ISETP.NE.AND.EX P0, PT, R7, RZ, PT, P0 ;  /* 0x000000ff0700720c */ /* 0x000fda0003f05300 */
[----:B------:R-:W-:Y:S05]  /*0860*/  @!P0 BRA `(.L_x_4) ;  /* 0x0000000000088947 */ /* 0x000fea0003800000 */
[----:B------:R1:W5:Y:S01]  /*0870*/  LD.E R56, desc[UR36][R6.64] ;  /* 0x0000002406387980 */ /* 0x000362000c101900 */
[----:B------:R-:W-:Y:S05]  /*0880*/  BRA `(.L_x_5) ;  /* 0x0000000000247947 */ /* 0x000fea0003800000 */
.L_x_4:
[----:B------:R-:W-:Y:S02]  /*0890*/  ULDC.64 UR4, c[0x0][0x588] ;  /* 0x0001620000047ab9 */ /* 0x000fe40000000a00 */
[----:B------:R-:W-:-:S04]  /*08a0*/  ISETP.NE.U32.AND P0, PT, RZ, UR4, PT ;  /* 0x00000004ff007c0c */ /* 0x000fc8000bf05070 */
[----:B------:R-:W-:-:S13]  /*08b0*/  ISETP.NE.AND.EX P0, PT, RZ, UR5, PT, P0 ;  /* 0x00000005ff007c0c */ /* 0x000fda000bf05300 */
[----:B------:R-:W-:Y:S05]  /*08c0*/  @!P0 BRA `(.L_x_6) ;  /* 0x00000000000c8947 */ /* 0x000fea0003800000 */
[----:B------:R-:W0:Y:S02]  /*08d0*/  LDC.64 R56, c[0x0][0x588] ;  /* 0x00016200ff387b82 */ /* 0x000e240000000a00 */
[----:B0-----:R0:W5:Y:S01]  /*08e0*/  LDG.E R56, desc[UR36][R56.64] ;  /* 0x0000002438387981 */ /* 0x001162000c1e1900 */
[----:B------:R-:W-:Y:S05]  /*08f0*/  BRA `(.L_x_5) ;  /* 0x0000000000087947 */ /* 0x000fea0003800000 */
.L_x_6:
[----:B------:R-:W-:Y:S02]  /*0900*/  ULDC UR4, c[0x0][0x580] ;  /* 0x0001600000047ab9 */ /* 0x000fe40000000800 */
[----:B------:R-:W-:-:S07]  /*0910*/  IMAD.U32 R56, RZ, RZ, UR4 ;  /* 0x00000004ff387e24 */ /* 0x000fce000f8e00ff */
.L_x_5:
[----:B------:R-:W-:Y:S02]  /*0920*/  ULDC.64 UR4, c[0x0][0x5a0] ;  /* 0x0001680000047ab9 */ /* 0x000fe40000000a00 */
[----:B------:R-:W-:-:S04]  /*0930*/  ISETP.NE.U32.AND P0, PT, RZ, UR4, PT ;  /* 0x00000004ff007c0c */ /* 0x000fc8000bf05070 */
[----:B------:R-:W-:-:S13]  /*0940*/  ISETP.NE.AND.EX P0, PT, RZ, UR5, PT, P0 ;  /* 0x00000005ff007c0c */ /* 0x000fda000bf05300 */
[----:B------:R-:W-:Y:S05]  /*0950*/  @!P0 BRA `(.L_x_7) ;  /* 0x00000000001c8947 */ /* 0x000fea0003800000 */
[----:B-1----:R-:W1:Y:S02]  /*0960*/  LDC.64 R6, c[0x0][0x5a0] ;  /* 0x00016800ff067b82 */ /* 0x002e640000000a00 */
[----:B-1----:R-:W2:Y:S02]  /*0970*/  LDG.E.64 R6, desc[UR36][R6.64] ;  /* 0x0000002406067981 */ /* 0x002ea4000c1e1b00 */
[----:B--2---:R-:W-:-:S04]  /*0980*/  ISETP.NE.U32.AND P0, PT, R6, RZ, PT ;  /* 0x000000ff0600720c */ /* 0x004fc80003f05070 */
[----:B------:R-:W-:-:S13]  /*0990*/  ISETP.NE.AND.EX P0, PT, R7, RZ, PT, P0 ;  /* 0x000000ff0700720c */ /* 0x000fda0003f05300 */
[----:B------:R-:W-:Y:S05]  /*09a0*/  @!P0 BRA `(.L_x_7) ;  /* 0x0000000000088947 */ /* 0x000fea0003800000 */
[----:B0-----:R2:W5:Y:S01]  /*09b0*/  LD.E R57, desc[UR36][R6.64] ;  /* 0x0000002406397980 */ /* 0x001562000c101900 */
[----:B------:R-:W-:Y:S05]  /*09c0*/  BRA `(.L_x_8) ;  /* 0x0000000000247947 */ /* 0x000fea0003800000 */
.L_x_7:
[----:B------:R-:W-:Y:S02]  /*09d0*/  ULDC.64 UR4, c[0x0][0x590] ;  /* 0x0001640000047ab9 */ /* 0x000fe40000000a00 */
[----:B------:R-:W-:-:S04]  /*09e0*/  ISETP.NE.U32.AND P0, PT, RZ, UR4, PT ;  /* 0x00000004ff007c0c */ /* 0x000fc8000bf05070 */
[----:B------:R-:W-:-:S13]  /*09f0*/  ISETP.NE.AND.EX P0, PT, RZ, UR5, PT, P0 ;  /* 0x00000005ff007c0c */ /* 0x000fda000bf05300 */
[----:B------:R-:W-:Y:S05]  /*0a00*/  @!P0 BRA `(.L_x_9) ;  /* 0x00000000000c8947 */ /* 0x000fea0003800000 */
[----:B-1----:R-:W0:Y:S02]  /*0a10*/  LDC.64 R6, c[0x0][0x590] ;  /* 0x00016400ff067b82 */ /* 0x002e240000000a00 */
[----:B0-----:R0:W5:Y:S01]  /*0a20*/  LDG.E R57, desc[UR36][R6.64] ;  /* 0x0000002406397981 */ /* 0x001162000c1e1900 */
[----:B------:R-:W-:Y:S05]  /*0a30*/  BRA `(.L_x_8) ;  /* 0x0000000000087947 */ /* 0x000fea0003800000 */
.L_x_9:
[----:B------:R-:W-:Y:S02]  /*0a40*/  ULDC UR4, c[0x0][0x584] ;  /* 0x0001610000047ab9 */ /* 0x000fe40000000800 */
[----:B0-----:R-:W-:-:S07]  /*0a50*/  IMAD.U32 R57, RZ, RZ, UR4 ;  /* 0x00000004ff397e24 */ /* 0x001fce000f8e00ff */
.L_x_8:
[----:B------:R-:W3:Y:S01]  /*0a60*/  LDC R2, c[0x0][0x65c] ;  /* 0x00019700ff027b82 */ /* 0x000ee20000000800 */
[----:B------:R-:W4:Y:S01]  /*0a70*/  S2R R14, SR_CTAID.Y ;  /* 0x00000000000e7919 */ /* 0x000f220000002600 */
[----:B------:R-:W-:Y:S01]  /*0a80*/  ULDC UR6, c[0x0][0x28c] ;  /* 0x0000a30000067ab9 */ /* 0x000fe20000000800 */
[----:B------:R-:W-:Y:S01]  /*0a90*/  ISETP.NE.AND P0, PT, R8, 0x2, PT ;  /* 0x000000020800780c */ /* 0x000fe20003f05270 */
[----:B------:R-:W-:Y:S01]  /*0aa0*/  UIADD3 UR6, UR6, 0x3f, URZ ;  /* 0x0000003f06067890 */ /* 0x000fe2000fffe03f */
[----:B012---:R-:W0:Y:S01]  /*0ab0*/  S2R R6, SR_CTAID.X ;  /* 0x0000000000067919 */ /* 0x007e220000002500 */
[----:B------:R-:W-:Y:S01]  /*0ac0*/  IMAD.MOV.U32 R7, RZ, RZ, RZ ;  /* 0x000000ffff077224 */ /* 0x000fe200078e00ff */
[----:B------:R-:W-:Y:S01]  /*0ad0*/  UMOV UR38, URZ ;  /* 0x0000003f00267c82 */ /* 0x000fe20008000000 */
[----:B------:R-:W-:Y:S01]  /*0ae0*/  USHF.R.S32.HI UR7, URZ, 0x1f, UR6 ;  /* 0x0000001f3f077899 */ /* 0x000fe20008011406 */
[----:B------:R-:W-:Y:S01]  /*0af0*/  UMOV UR39, URZ ;  /* 0x0000003f00277c82 */ /* 0x000fe20008000000 */
[----:B------:R-:W-:-:S02]  /*0b00*/  ULDC.64 UR8, c[0x0][0x650] ;  /* 0x0001940000087ab9 */ /* 0x000fc40000000a00 */
[----:B------:R-:W-:-:S04]  /*0b10*/  ULEA.HI UR7, UR7, UR6, URZ, 0x6 ;  /* 0x0000000607077291 */ /* 0x000fc8000f8f303f */
[----:B------:R-:W-:Y:S01]  /*0b20*/  USHF.R.S32.HI UR40, URZ, 0x6, UR7 ;  /* 0x000000063f287899 */ /* 0x000fe20008011407 */
[----:B---3--:R-:W-:-:S13]  /*0b30*/  ISETP.NE.AND P1, PT, R2, 0x1, PT ;  /* 0x000000010200780c */ /* 0x008fda0003f25270 */
[----:B------:R-:W0:Y:S01]  /*0b40*/  @P1 LDC R19, c[0x0][0x10] ;  /* 0x00000400ff131b82 */ /* 0x000e220000000800 */
[----:B----4-:R-:W-:Y:S02]  /*0b50*/  @P1 IMAD.MOV.U32 R8, RZ, RZ, R14 ;  /* 0x000000ffff081224 */ /* 0x010fe400078e000e */
[----:B------:R-:W-:Y:S02]  /*0b60*/  @P1 IMAD.MOV.U32 R9, RZ, RZ, RZ ;  /* 0x000000ffff091224 */ /* 0x000fe400078e00ff */
[----:B------:R-:W-:-:S03]  /*0b70*/  @P1 IMAD.MOV.U32 R17, RZ, RZ, RZ ;  /* 0x000000ffff111224 */ /* 0x000fc600078e00ff */
[----:B------:R-:W1:Y:S01]  /*0b80*/  @!P1 LDC R11, c[0x0][0xc] ;  /* 0x00000300ff0b9b82 */ /* 0x000e620000000800 */
[----:B------:R-:W-:Y:S01]  /*0b90*/  ULDC UR4, c[0x0][0xc] ;  /* 0x0000030000047ab9 */ /* 0x000fe20000000800 */
[----:B------:R-:W-:Y:S02]  /*0ba0*/  ULDC UR5, c[0x0][0x10] ;  /* 0x0000040000057ab9 */ /* 0x000fe40000000800 */
[----:B------:R-:W-:-:S04]  /*0bb0*/  UIMAD.WIDE.U32 UR4, UR4, UR5, URZ ;  /* 0x00000005040472a5 */ /* 0x000fc8000f8e003f */
[----:B------:R-:W2:Y:S01]  /*0bc0*/  LDC R2, c[0x0][0x14] ;  /* 0x00000500ff027b82 */ /* 0x000ea20000000800 */
[----:B0-----:R-:W-:-:S04]  /*0bd0*/  @P1 IMAD.WIDE.U32 R18, R6, R19, R8 ;  /* 0x0000001306121225 */ /* 0x001fc800078e0008 */
[----:B------:R-:W-:Y:S02]  /*0be0*/  @P1 IMAD.IADD R17, R19, 0x1, R17 ;  /* 0x0000000113111824 */ /* 0x000fe400078e0211 */
[----:B-1----:R-:W-:-:S04]  /*0bf0*/  @!P1 IMAD.WIDE.U32 R8, R11, R14, R6 ;  /* 0x0000000e0b089225 */ /* 0x002fc800078e0006 */
[----:B------:R-:W-:Y:S02]  /*0c00*/  @!P1 IMAD.MOV.U32 R18, RZ, RZ, R8 ;  /* 0x000000ffff129224 */ /* 0x000fe400078e0008 */
[----:B------:R-:W-:Y:S02]  /*0c10*/  @!P1 IMAD.MOV.U32 R17, RZ, RZ, R9 ;  /* 0x000000ffff119224 */ /* 0x000fe400078e0009 */
[----:B--2---:R-:W-:-:S04]  /*0c20*/  IMAD.WIDE.U32 R12, R2, UR4, RZ ;  /* 0x00000004020c7c25 */ /* 0x004fc8000f8e00ff */
[----:B------:R-:W-:Y:S01]  /*0c30*/  IMAD R23, R2, UR5, RZ ;  /* 0x0000000502177c24 */ /* 0x000fe2000f8e02ff */
[----:B------:R0:W-:Y:S03]  /*0c40*/  STL.64 [R1], R12 ;  /* 0x0000000c01007387 */ /* 0x0001e60000100a00 */
[----:B------:R-:W-:Y:S01]  /*0c50*/  IMAD.IADD R23, R13, 0x1, R23 ;  /* 0x000000010d177824 */ /* 0x000fe200078e0217 */
[----:B------:R-:W-:Y:S06]  /*0c60*/  @P0 BRA `(.L_x_10) ;  /* 0x0000000000240947 */ /* 0x000fec0003800000 */
[----:B------:R-:W-:Y:S01]  /*0c70*/  USHF.R.U32.HI UR4, URZ, 0x1, UR40 ;  /* 0x000000013f047899 */ /* 0x000fe20008011628 */
[----:B------:R-:W-:Y:S01]  /*0c80*/  IADD3 R18, P0, R18, R12, RZ ;  /* 0x0000000c12127210 */ /* 0x000fe20007f1e0ff */
[----:B------:R-:W-:Y:S02]  /*0c90*/  UISETP.GE.U32.AND UP0, UPT, UR40, 0xe, UPT ;  /* 0x0000000e2800788c */ /* 0x000fe4000bf06070 */
[----:B------:R-:W-:Y:S02]  /*0ca0*/  UIMAD.WIDE.U32 UR4, UR4, -0x6db6db6d, URZ ;  /* 0x92492493040478a5 */ /* 0x000fe4000f8e003f */
[----:B------:R-:W-:Y:S01]  /*0cb0*/  IMAD.X R17, R23, 0x1, R17, P0 ;  /* 0x0000000117117824 */ /* 0x000fe200000e0611 */
[----:B------:R-:W-:Y:S01]  /*0cc0*/  UMOV UR39, URZ ;  /* 0x0000003f00277c82 */ /* 0x000fe20008000000 */
[----:B------:R-:W-:-:S04]  /*0cd0*/  USHF.R.U32.HI UR4, URZ, 0x2, UR5 ;  /* 0x000000023f047899 */ /* 0x000fc80008011605 */
[----:B------:R-:W-:Y:S02]  /*0ce0*/  UIMAD UR38, UR4, -0xe, UR40 ;  /* 0xfffffff2042678a4 */ /* 0x000fe4000f8e0228 */
[----:B------:R-:W-:-:S12]  /*0cf0*/  @UP0 ULOP3.LUT UR39, UR4, 0x1, URZ, 0xc0, !UPT ;  /* 0x0000000104270892 */ /* 0x000fd8000f8ec03f */
.L_x_10:
[----:B------:R-:W-:Y:S01]  /*0d00*/  ISETP.GE.U32.AND P0, PT, R18, UR8, PT ;  /* 0x0000000812007c0c */ /* 0x000fe2000bf06070 */
[----:B------:R-:W-:Y:S01]  /*0d10*/  IMAD.MOV.U32 R19, RZ, RZ, -0x1 ;  /* 0xffffffffff137424 */ /* 0x000fe200078e00ff */
[----:B------:R-:W-:Y:S01]  /*0d20*/  PRMT R8, RZ, 0x7610, R8 ;  /* 0x00007610ff087816 */ /* 0x000fe20000000008 */
[----:B------:R-:W-:Y:S01]  /*0d30*/  IMAD.MOV.U32 R22, RZ, RZ, -0x1 ;  /* 0xffffffffff167424 */ /* 0x000fe200078e00ff */
[----:B------:R-:W-:Y:S01]  /*0d40*/  ISETP.GE.U32.AND.EX P0, PT, R17, UR9, PT, P0 ;  /* 0x0000000911007c0c */ /* 0x000fe2000bf06100 */
[----:B------:R-:W-:-:S12]  /*0d50*/  IMAD.MOV.U32 R2, RZ, RZ, -0x1 ;  /* 0xffffffffff027424 */ /* 0x000fd800078e00ff */
[----:B------:R-:W-:Y:S05]  /*0d60*/  @P0 BRA `(.L_x_11) ;  /* 0x00000004005c0947 */ /* 0x000fea0003800000 */
[----:B------:R-:W1:Y:S01]  /*0d70*/  LDC.64 R20, c[0x0][0x628] ;  /* 0x00018a00ff147b82 */ /* 0x000e620000000a00 */
[----:B------:R-:W-:Y:S02]  /*0d80*/  IMAD.MOV.U32 R8, RZ, RZ, R18 ;  /* 0x000000ffff087224 */ /* 0x000fe400078e0012 */
[----:B------:R-:W-:-:S05]  /*0d90*/  IMAD.MOV.U32 R9, RZ, RZ, R17 ;  /* 0x000000ffff097224 */ /* 0x000fca00078e0011 */
[----:B------:R-:W2:Y:S08]  /*0da0*/  LDC R2, c[0x0][0x630] ;  /* 0x00018c00ff027b82 */ /* 0x000eb00000000800 */
[----:B------:R-:W3:Y:S01]  /*0db0*/  LDC.64 R24, c[0x0][0x620] ;  /* 0x00018800ff187b82 */ /* 0x000ee20000000a00 */
[----:B-1----:R-:W-:-:S04]  /*0dc0*/  ISETP.NE.U32.AND P0, PT, R20, RZ, PT ;  /* 0x000000ff1400720c */ /* 0x002fc80003f05070 */
[----:B------:R-:W-:-:S13]  /*0dd0*/  ISETP.NE.AND.EX P0, PT, R21, RZ, PT, P0 ;  /* 0x000000ff1500720c */ /* 0x000fda0003f05300 */
[----:B--23--:R-:W-:Y:S05]  /*0de0*/  @!P0 BRA `(.L_x_12) ;  /* 0x0000000000288947 */ /* 0x00cfea0003800000 */
[----:B0-----:R-:W0:Y:S02]  /*0df0*/  LDC R13, c[0x0][0x634] ;  /* 0x00018d00ff0d7b82 */ /* 0x001e240000000800 */
[----:B0-----:R-:W-:-:S05]  /*0e00*/  IADD3 R13, P0, R18, R13, RZ ;  /* 0x0000000d120d7210 */ /* 0x001fca0007f1e0ff */
[----:B------:R-:W-:-:S04]  /*0e10*/  IMAD.X R15, RZ, RZ, R17, P0 ;  /* 0x000000ffff0f7224 */ /* 0x000fc800000e0611 */
[----:B------:R-:W-:-:S04]  /*0e20*/  IMAD.WIDE.U32 R8, R15, R20, RZ ;  /* 0x000000140f087225 */ /* 0x000fc800078e00ff */
[----:B------:R-:W-:-:S04]  /*0e30*/  IMAD.WIDE.U32 R10, P0, R13, R21, R8 ;  /* 0x000000150d0a7225 */ /* 0x000fc80007800008 */
[----:B------:R-:W-:-:S04]  /*0e40*/  IMAD.WIDE.U32 R8, R13, R20, RZ ;  /* 0x000000140d087225 */ /* 0x000fc800078e00ff */
[----:B------:R-:W-:Y:S01]  /*0e50*/  IMAD.X R13, RZ, RZ, RZ, P0 ;  /* 0x000000ffff0d7224 */ /* 0x000fe200000e06ff */
[----:B------:R-:W-:Y:S01]  /*0e60*/  IADD3 RZ, P0, R9, R10, RZ ;  /* 0x0000000a09ff7210 */ /* 0x000fe20007f1e0ff */
[----:B------:R-:W-:-:S04]  /*0e70*/  IMAD.MOV.U32 R12, RZ, RZ, R11 ;  /* 0x000000ffff0c7224 */ /* 0x000fc800078e000b */
[----:B------:R-:W-:-:S08]  /*0e80*/  IMAD.WIDE.U32.X R8, R15, R21, R12, P0 ;  /* 0x000000150f087225 */ /* 0x000fd000000e040c */
.L_x_12:
[-CC-:B------:R-:W-:Y:S01]  /*0e90*/  SHF.R.U64 R31, R8, R2.reuse, R9.reuse ;  /* 0x00000002081f7219 */ /* 0x180fe20000001209 */
[----:B0-----:R-:W0:Y:S01]  /*0ea0*/  LDC R12, c[0x0][0x618] ;  /* 0x00018600ff0c7b82 */ /* 0x001e220000000800 */
[----:B------:R-:W-:Y:S01]  /*0eb0*/  SHF.R.U32.HI R7, RZ, R2, R9 ;  /* 0x00000002ff077219 */ /* 0x000fe20000011609 */
[----:B------:R-:W-:Y:S01]  /*0ec0*/  ULDC UR4, c[0x0][0x150] ;  /* 0x0000540000047ab9 */ /* 0x000fe20000000800 */
[----:B------:R-:W-:Y:S01]  /*0ed0*/  IADD3 R11, P0, RZ, -R31, RZ ;  /* 0x8000001fff0b7210 */ /* 0x000fe20007f1e0ff */
[----:B------:R-:W-:Y:S01]  /*0ee0*/  IMAD.MOV.U32 R19, RZ, RZ, R17 ;  /* 0x000000ffff137224 */ /* 0x000fe200078e0011 */
[----:B------:R-:W-:-:S03]  /*0ef0*/  I2FP.F32.U32 R2, R6 ;  /* 0x0000000600027245 */ /* 0x000fc60000201000 */
[----:B------:R-:W1:Y:S01]  /*0f00*/  LDC.64 R26, c[0x0][0x640] ;  /* 0x00019000ff1a7b82 */ /* 0x000e620000000a00 */
[----:B------:R-:W-:Y:S02]  /*0f10*/  IMAD.X R13, RZ, RZ, ~R7, P0 ;  /* 0x000000ffff0d7224 */ /* 0x000fe400000e0e07 */
[----:B------:R-:W-:Y:S01]  /*0f20*/  FMUL R2, R2, UR4 ;  /* 0x0000000402027c20 */ /* 0x000fe20008400000 */
[----:B------:R-:W-:Y:S01]  /*0f30*/  IMAD.WIDE.U32 R8, R11, R24, R18 ;  /* 0x000000180b087225 */ /* 0x000fe200078e0012 */
[----:B------:R-:W-:-:S03]  /*0f40*/  ULDC UR4, c[0x0][0x154] ;  /* 0x0000550000047ab9 */ /* 0x000fc60000000800 */
[----:B------:R-:W-:Y:S01]  /*0f50*/  IMAD R10, R13, R24, RZ ;  /* 0x000000180d0a7224 */ /* 0x000fe200078e02ff */
[----:B------:R-:W2:Y:S01]  /*0f60*/  LDC R7, c[0x0][0x144] ;  /* 0x00005100ff077b82 */ /* 0x000ea20000000800 */
[----:B------:R-:W3:Y:S02]  /*0f70*/  F2I.U32.TRUNC.NTZ R2, R2 ;  /* 0x0000000200027305 */ /* 0x000ee4000020f000 */
[----:B------:R-:W-:-:S04]  /*0f80*/  IMAD R11, R11, R25, R10 ;  /* 0x000000190b0b7224 */ /* 0x000fc800078e020a */
[----:B------:R-:W-:Y:S01]  /*0f90*/  IMAD.IADD R9, R9, 0x1, R11 ;  /* 0x0000000109097824 */ /* 0x000fe200078e020b */
[----:B------:R-:W4:Y:S01]  /*0fa0*/  LDC R22, c[0x0][0x608] ;  /* 0x00018200ff167b82 */ /* 0x000f220000000800 */
[----:B------:R-:W-:-:S03]  /*0fb0*/  IMAD.MOV.U32 R11, RZ, RZ, -0x1 ;  /* 0xffffffffff0b7424 */ /* 0x000fc600078e00ff */
[--C-:B0-----:R-:W-:Y:S02]  /*0fc0*/  SHF.R.U64 R20, R8, R12, R9.reuse ;  /* 0x0000000c08147219 */ /* 0x101fe40000001209 */
[----:B------:R-:W-:Y:S02]  /*0fd0*/  I2FP.F32.U32 R8, R14 ;  /* 0x0000000e00087245 */ /* 0x000fe40000201000 */
[----:B------:R-:W0:Y:S01]  /*0fe0*/  LDC R24, c[0x0][0x658] ;  /* 0x00019600ff187b82 */ /* 0x000e220000000800 */
[----:B-1----:R-:W-:Y:S01]  /*0ff0*/  ISETP.NE.U32.AND P0, PT, R26, RZ, PT ;  /* 0x000000ff1a00720c */ /* 0x002fe20003f05070 */
[----:B---3--:R-:W-:Y:S02]  /*1000*/  IMAD.MOV R10, RZ, RZ, -R2 ;  /* 0x000000ffff0a7224 */ /* 0x008fe400078e0a02 */
[----:B------:R-:W-:Y:S01]  /*1010*/  FMUL R8, R8, UR4 ;  /* 0x0000000408087c20 */ /* 0x000fe20008400000 */
[----:B------:R-:W-:Y:S02]  /*1020*/  SHF.R.U32.HI R9, RZ, R12, R9 ;  /* 0x0000000cff097219 */ /* 0x000fe40000011609 */
[----:B------:R-:W-:Y:S01]  /*1030*/  ISETP.NE.AND.EX P0, PT, R27, RZ, PT, P0 ;  /* 0x000000ff1b00720c */ /* 0x000fe20003f05300 */
[----:B------:R1:W3:Y:S01]  /*1040*/  F2I.U32.TRUNC.NTZ R15, R8 ;  /* 0x00000008000f7305 */ /* 0x0002e2000020f000 */
[----:B------:R-:W1:Y:S01]  /*1050*/  LDC R19, c[0x0][0x148] ;  /* 0x00005200ff137b82 */ /* 0x000e620000000800 */
[----:B--2---:R-:W-:-:S07]  /*1060*/  IMAD R2, R7, R10, R6 ;  /* 0x0000000a07027224 */ /* 0x004fce00078e0206 */
[----:B------:R-:W2:Y:S01]  /*1070*/  LDC R25, c[0x0][0x600] ;  /* 0x00018000ff197b82 */ /* 0x000ea20000000800 */
[-CC-:B----4-:R-:W-:Y:S02]  /*1080*/  SHF.R.U64 R32, R20, R22.reuse, R9.reuse ;  /* 0x0000001614207219 */ /* 0x190fe40000001209 */
[----:B------:R-:W-:Y:S01]  /*1090*/  SHF.R.U32.HI R7, RZ, R22, R9 ;  /* 0x00000016ff077219 */ /* 0x000fe20000011609 */
[----:B------:R-:W-:-:S04]  /*10a0*/  IMAD.MOV.U32 R9, RZ, RZ, 0x1 ;  /* 0x00000001ff097424 */ /* 0x000fc800078e00ff */
[----:B------:R-:W4:Y:S01]  /*10b0*/  LDC R28, c[0x0][0x648] ;  /* 0x00019200ff1c7b82 */ /* 0x000f220000000800 */
[-C--:B0-----:R-:W-:Y:S02]  /*10c0*/  SHF.L.U32 R6, R11, R24.reuse, RZ ;  /* 0x000000180b067219 */ /* 0x081fe400000006ff */
[--C-:B------:R-:W-:Y:S02]  /*10d0*/  SHF.R.U64 R22, R32, R24, R7.reuse ;  /* 0x0000001820167219 */ /* 0x100fe40000001207 */
[----:B------:R-:W-:Y:S02]  /*10e0*/  LOP3.LUT R13, RZ, R6, RZ, 0x33, !PT ;  /* 0x00000006ff0d7212 */ /* 0x000fe400078e33ff */
[-C--:B------:R-:W-:Y:S01]  /*10f0*/  SHF.R.U32.HI R7, RZ, R24.reuse, R7 ;  /* 0x00000018ff077219 */ /* 0x080fe20000011607 */
[----:B------:R-:W0:Y:S01]  /*1100*/  LDC R29, c[0x0][0x638] ;  /* 0x00018e00ff1d7b82 */ /* 0x000e220000000800 */
[----:B------:R-:W-:Y:S01]  /*1110*/  SHF.L.U32 R12, R9, R24, RZ ;  /* 0x00000018090c7219 */ /* 0x000fe200000006ff */
[----:B------:R-:W-:-:S06]  /*1120*/  IMAD.MOV.U32 R6, RZ, RZ, R22 ;  /* 0x000000ffff067224 */ /* 0x000fcc00078e0016 */
[----:B------:R-:W0:Y:S01]  /*1130*/  LDC R30, c[0x0][0x610] ;  /* 0x00018400ff1e7b82 */ /* 0x000e220000000800 */
[----:B-1-3--:R-:W-:Y:S05]  /*1140*/  @!P0 BRA `(.L_x_13) ;  /* 0x0000000000288947 */ /* 0x00afea0003800000 */
[----:B------:R-:W1:Y:S02]  /*1150*/  LDC R11, c[0x0][0x64c] ;  /* 0x00019300ff0b7b82 */ /* 0x000e640000000800 */
[----:B-1----:R-:W-:-:S05]  /*1160*/  IADD3 R11, P0, R22, R11, RZ ;  /* 0x0000000b160b7210 */ /* 0x002fca0007f1e0ff */
        /* <DEDUP_REMOVED lines=8> */
.L_x_13:
[----:B----4-:R-:W-:Y:S01]  /*11f0*/  SHF.R.U64 R6, R6, R28, R7 ;  /* 0x0000001c06067219 */ /* 0x010fe20000001207 */
[----:B--2---:R-:W-:Y:S01]  /*1200*/  VIADD R7, R25, 0xffffffff ;  /* 0xffffffff19077836 */ /* 0x004fe20000000000 */
[----:B------:R-:W-:Y:S01]  /*1210*/  LOP3.LUT R13, R32, R13, RZ, 0xc0, !PT ;  /* 0x0000000d200d7212 */ /* 0x000fe200078ec0ff */
[----:B------:R-:W-:Y:S02]  /*1220*/  IMAD.MOV R15, RZ, RZ, -R15 ;  /* 0x000000ffff0f7224 */ /* 0x000fe400078e0a0f */
[----:B------:R-:W-:Y:S01]  /*1230*/  IMAD.MOV R8, RZ, RZ, -R6 ;  /* 0x000000ffff087224 */ /* 0x000fe200078e0a06 */
[----:B------:R-:W-:Y:S01]  /*1240*/  LOP3.LUT R7, R20, R7, RZ, 0xc0, !PT ;  /* 0x0000000714077212 */ /* 0x000fe200078ec0ff */
[----:B------:R-:W-:Y:S02]  /*1250*/  IMAD R13, R12, R6, R13 ;  /* 0x000000060c0d7224 */ /* 0x000fe400078e020d */
[----:B------:R-:W-:Y:S02]  /*1260*/  @P1 IMAD R2, R19, R15, R14 ;  /* 0x0000000f13021224 */ /* 0x000fe400078e020e */
[----:B0-----:R-:W-:-:S02]  /*1270*/  IMAD R6, R8, R29, R22 ;  /* 0x0000001d08067224 */ /* 0x001fc400078e0216 */
[----:B------:R-:W-:Y:S02]  /*1280*/  IMAD R2, R13, R30, R2 ;  /* 0x0000001e0d027224 */ /* 0x000fe400078e0202 */
[----:B------:R-:W-:Y:S02]  /*1290*/  IMAD R19, R6, R25, R7 ;  /* 0x0000001906137224 */ /* 0x000fe400078e0207 */
[----:B------:R-:W-:-:S03]  /*12a0*/  IMAD.MOV.U32 R8, RZ, RZ, 0x1 ;  /* 0x00000001ff087424 */ /* 0x000fc600078e00ff */
[----:B------:R-:W-:Y:S02]  /*12b0*/  SEL R22, R19, R2, !P1 ;  /* 0x0000000213167207 */ /* 0x000fe40004800000 */
[----:B------:R-:W-:Y:S01]  /*12c0*/  SEL R19, R2, R19, !P1 ;  /* 0x0000001302137207 */ /* 0x000fe20004800000 */
[----:B------:R-:W-:-:S07]  /*12d0*/  IMAD.MOV.U32 R2, RZ, RZ, R31 ;  /* 0x000000ffff027224 */ /* 0x000fce00078e001f */
.L_x_11:
[----:B------:R-:W-:Y:S05]  /*12e0*/  @!P2 BRA `(.L_x_14) ;  /* 0x000000380014a947 */ /* 0x000fea0003800000 */
[----:B------:R-:W-:-:S13]  /*12f0*/  ISETP.GT.U32.AND P0, PT, R33, 0x1, PT ;  /* 0x000000012100780c */ /* 0x000fda0003f04070 */
[----:B------:R-:W-:Y:S05]  /*1300*/  @P0 EXIT ;  /* 0x000000000000094d */ /* 0x000fea0003800000 */
.L_x_15:
[----:B------:R-:W-:-:S08]  /*1310*/  NOP ;  /* 0x0000000000007918 */ /* 0x000fd00000000000 */
[----:B------:R-:W1:Y:S02]  /*1320*/  USETMAXREG.TRY_ALLOC.CTAPOOL UP0, 0xe8 ;  /* 0x000000e8000079c8 */ /* 0x000e640008000600 */
[----:B-1----:R-:W-:-:S13]  /*1330*/  PLOP3.LUT P0, PT, PT, PT, UP0, 0x80, 0x0 ;  /* 0x000000000000781c */ /* 0x002fda0003f0f008 */
[----:B------:R-:W-:Y:S05]  /*1340*/  @!P0 BRA `(.L_x_15) ;  /* 0xfffffffc00f08947 */ /* 0x000fea000383ffff */
[----:B------:R-:W-:-:S13]  /*1350*/  LOP3.LUT P0, RZ, R8, 0xff, RZ, 0xc0, !PT ;  /* 0x000000ff08ff7812 */ /* 0x000fda000780c0ff */
[----:B------:R-:W-:Y:S05]  /*1360*/  @!P0 EXIT ;  /* 0x000000000000894d */ /* 0x000fea0003800000 */
[----:B------:R-:W1:Y:S01]  /*1370*/  S2UR UR4, SR_CgaCtaId ;  /* 0x00000000000479c3 */ /* 0x000e620000008800 */
[----:B------:R-:W-:Y:S01]  /*1380*/  VIADD R6, R5, 0xffffffff ;  /* 0xffffffff05067836 */ /* 0x000fe20000000000 */
[----:B------:R-:W-:Y:S01]  /*1390*/  SHF.R.S32.HI R0, RZ, 0x1f, R3 ;  /* 0x0000001fff007819 */ /* 0x000fe20000011403 */
[----:B------:R-:W-:Y:S01]  /*13a0*/  UMOV UR41, 0x400 ;  /* 0x0000040000297882 */ /* 0x000fe20000000000 */
[----:B------:R-:W-:Y:S01]  /*13b0*/  UISETP.LT.AND UP0, UPT, UR40, 0x1, UPT ;  /* 0x000000012800788c */ /* 0x000fe2000bf01270 */
[----:B------:R-:W-:Y:S01]  /*13c0*/  LOP3.LUT R70, R16, 0x1, RZ, 0xfc, !PT ;  /* 0x0000000110467812 */ /* 0x000fe200078efcff */
[----:B------:R-:W-:Y:S01]  /*13d0*/  ULDC UR6, c[0x0][0x284] ;  /* 0x0000a10000067ab9 */ /* 0x000fe20000000800 */
[----:B------:R-:W-:Y:S01]  /*13e0*/  R2UR UR42, R6 ;  /* 0x00000000062a72ca */ /* 0x000fe200000e0000 */
[----:B------:R-:W-:Y:S01]  /*13f0*/  USEL UR43, UR40, 0x1, UP0 ;  /* 0x00000001282b7887 */ /* 0x000fe20008000000 */
[CC--:B------:R-:W-:Y:S01]  /*1400*/  LEA.HI R4, R0.reuse, R3.reuse, RZ, 0x2 ;  /* 0x0000000300047211 */ /* 0x0c0fe200078f10ff */
[----:B------:R-:W-:Y:S01]  /*1410*/  USHF.L.U32 UR46, UR40, 0x1, URZ ;  /* 0x00000001282e7899 */ /* 0x000fe2000800063f */
[----:B------:R-:W-:Y:S01]  /*1420*/  LEA.HI R0, R0, R3, RZ, 0x5 ;  /* 0x0000000300007211 */ /* 0x000fe200078f28ff */
[----:B------:R-:W-:Y:S01]  /*1430*/  UIADD3 UR43, -UR43, UR40, URZ ;  /* 0x000000282b2b7290 */ /* 0x000fe2000fffe13f */
[----:B------:R-:W-:-:S02]  /*1440*/  SHF.R.S32.HI R58, RZ, 0x2, R4 ;  /* 0x00000002ff3a7819 */ /* 0x000fc40000011404 */
[----:B------:R-:W-:Y:S02]  /*1450*/  SHF.R.S32.HI R5, RZ, 0x1f, R4 ;  /* 0x0000001fff057819 */ /* 0x000fe40000011404 */
[----:B------:R-:W-:Y:S02]  /*1460*/  LOP3.LUT R60, R4, 0xfffffffc, RZ, 0xc0, !PT ;  /* 0xfffffffc043c7812 */ /* 0x000fe400078ec0ff */
[----:B------:R-:W-:Y:S01]  /*1470*/  LEA.HI R5, R5, R58, RZ, 0x3 ;  /* 0x0000003a05057211 */ /* 0x000fe200078f18ff */
[----:B------:R-:W-:Y:S01]  /*1480*/  USHF.L.U32 UR42, UR42, 0x3, URZ ;  /* 0x000000032a2a7899 */ /* 0x000fe2000800063f */
[----:B------:R-:W-:Y:S01]  /*1490*/  ISETP.NE.AND P0, PT, R6, RZ, PT ;  /* 0x000000ff0600720c */ /* 0x000fe20003f05270 */
[----:B------:R-:W-:Y:S01]  /*14a0*/  IMAD.IADD R60, R3, 0x1, -R60 ;  /* 0x00000001033c7824 */ /* 0x000fe200078e0a3c */
[----:B------:R-:W-:Y:S01]  /*14b0*/  LOP3.LUT R5, R5, 0xfffffff8, RZ, 0xc0, !PT ;  /* 0xfffffff805057812 */ /* 0x000fe200078ec0ff */
[----:B-1----:R-:W-:Y:S01]  /*14c0*/  ULEA UR41, UR4, UR41, 0x18 ;  /* 0x0000002904297291 */ /* 0x002fe2000f8ec03f */
[----:B------:R-:W-:Y:S01]  /*14d0*/  SEL R71, RZ, 0x1, P0 ;  /* 0x00000001ff477807 */ /* 0x000fe20000000000 */
[----:B------:R-:W-:-:S02]  /*14e0*/  IMAD.U32 R62, RZ, RZ, UR42 ;  /* 0x0000002aff3e7e24 */ /* 0x000fc4000f8e00ff */
[----:B------:R-:W-:Y:S01]  /*14f0*/  UIADD3 UR47, UR41, 0xf0, URZ ;  /* 0x000000f0292f7890 */ /* 0x000fe2000fffe03f */
[----:B------:R-:W-:Y:S01]  /*1500*/  IMAD.IADD R58, R58, 0x1, -R5 ;  /* 0x000000013a3a7824 */ /* 0x000fe200078e0a05 */
[----:B------:R-:W-:Y:S01]  /*1510*/  SHF.R.S32.HI R5, RZ, 0x5, R0 ;  /* 0x00000005ff057819 */ /* 0x000fe20000011400 */
[----:B------:R-:W-:Y:S01]  /*1520*/  UIADD3 UR4, UR41, 0x200, URZ ;  /* 0x0000020029047890 */ /* 0x000fe2000fffe03f */
[C---:B------:R-:W-:Y:S01]  /*1530*/  LOP3.LUT R64, R62.reuse, 0x8, RZ, 0xc0, !PT ;  /* 0x000000083e407812 */ /* 0x040fe200078ec0ff */
[----:B------:R-:W-:Y:S01]  /*1540*/  UIADD3 UR5, UR41, 0x1c200, URZ ;  /* 0x0001c20029057890 */ /* 0x000fe2000fffe03f */
[--C-:B------:R-:W-:Y:S01]  /*1550*/  SHF.R.S32.HI R59, RZ, 0x1f, R58.reuse ;  /* 0x0000001fff3b7819 */ /* 0x100fe2000001143a */
[----:B------:R-:W-:Y:S01]  /*1560*/  USHF.R.U32.HI UR4, URZ, 0x4, UR4 ;  /* 0x000000043f047899 */ /* 0x000fe20008011604 */
[C-C-:B------:R-:W-:Y:S01]  /*1570*/  IMAD R65, R5.reuse, -0x10, -R58.reuse ;  /* 0xfffffff005417824 */ /* 0x140fe200078e0a3a */
[----:B------:R-:W-:Y:S01]  /*1580*/  USHF.R.U32.HI UR5, URZ, 0x4, UR5 ;  /* 0x000000043f057899 */ /* 0x000fe20008011605 */
[----:B------:R-:W-:Y:S01]  /*1590*/  IMAD.U32 R61, RZ, RZ, UR47 ;  /* 0x0000002fff3d7e24 */ /* 0x000fe2000f8e00ff */
[----:B------:R-:W-:Y:S01]  /*15a0*/  ULOP3.LUT UR4, UR4, 0x3fff, URZ, 0xc0, !UPT ;  /* 0x00003fff04047892 */ /* 0x000fe2000f8ec03f */
[----:B------:R-:W-:Y:S01]  /*15b0*/  IMAD.WIDE R58, R5, 0x10, R58 ;  /* 0x00000010053a7825 */ /* 0x000fe200078e023a */
[----:B------:R-:W-:Y:S01]  /*15c0*/  LOP3.LUT R62, R62, 0x8, RZ, 0xc, !PT ;  /* 0x000000083e3e7812 */ /* 0x000fe200078e0cff */
[----:B------:R-:W-:Y:S01]  /*15d0*/  ULOP3.LUT UR44, UR5, 0x3fff, URZ, 0xc0, !UPT ;  /* 0x00003fff052c7892 */ /* 0x000fe2000f8ec03f */
[----:B------:R-:W-:Y:S01]  /*15e0*/  LOP3.LUT R64, R64, 0x18, RZ, 0x3c, !PT ;  /* 0x0000001840407812 */ /* 0x000fe200078e3cff */
[----:B------:R-:W-:Y:S01]  /*15f0*/  VIADD R63, R61, UR42 ;  /* 0x0000002a3d3f7c36 */ /* 0x000fe20008000000 */
[----:B------:R-:W-:Y:S01]  /*1600*/  ULOP3.LUT UR45, UR4, 0x10000, URZ, 0xfc, !UPT ;  /* 0x00010000042d7892 */ /* 0x000fe2000f8efc3f */
[----:B------:R-:W-:-:S11]  /*1610*/  VIADD R65, R65, UR6 ;  /* 0x0000000641417c36 */ /* 0x000fd60008000000 */
.L_x_99:
[----:B------:R-:W-:Y:S01]  /*1620*/  SHF.L.U32 R0, R71, 0x1f, RZ ;  /* 0x0000001f47007819 */ /* 0x000fe200000006ff */
[----:B------:R-:W-:Y:S02]  /*1630*/  ULDC UR4, c[0x0][0x28c] ;  /* 0x0000a30000047ab9 */ /* 0x000fe40000000800 */
[----:B------:R-:W-:Y:S01]  /*1640*/  ISETP.LT.AND P1, PT, RZ, UR4, PT ;  /* 0x00000004ff007c0c */ /* 0x000fe2000bf21270 */
[----:B-1----:R-:W1:Y:S02]  /*1650*/  SYNCS.PHASECHK.TRANS64.TRYWAIT P0, [R61+UR42], R0 ;  /* 0x000000003d0075a7 */ /* 0x002e64000800016a */
[----:B-1-34-:R-:W-:Y:S10]  /*1660*/  @!P0 BRA `(.L_x_16) ;  /* 0x0000004800908947 */ /* 0x01aff40003800000 */
.L_x_131:
[----:B------:R-:W-:Y:S05]  /*1670*/  @P1 BRA `(.L_x_17) ;  /* 0x0000000000401947 */ /* 0x000fea0003800000 */
[----:B-1----:R-:W-:Y:S01]  /*1680*/  MOV R0, 0x0 ;  /* 0x0000000000007802 */ /* 0x002fe20000000f00 */
[----:B------:R-:W-:Y:S01]  /*1690*/  ULDC.64 UR4, c[0x4][0x68] ;  /* 0x01001a0000047ab9 */ /* 0x000fe20000000a00 */
[----:B------:R-:W-:Y:S01]  /*16a0*/  ULDC.64 UR6, c[0x4][0x8] ;  /* 0x0100020000067ab9 */ /* 0x000fe20000000a00 */
[----:B------:R-:W-:Y:S01]  /*16b0*/  IMAD.U32 R4, RZ, RZ, UR4 ;  /* 0x00000004ff047e24 */ /* 0x000fe2000f8e00ff */
[----:B------:R1:W2:Y:S01]  /*16c0*/  LDC.64 R14, c[0x4][R0] ;  /* 0x01000000000e7b82 */ /* 0x0002a20000000a00 */
[----:B------:R-:W-:Y:S01]  /*16d0*/  IMAD.U32 R5, RZ, RZ, UR5 ;  /* 0x00000005ff057e24 */ /* 0x000fe2000f8e00ff */
[----:B------:R-:W-:Y:S01]  /*16e0*/  ULDC.64 UR4, c[0x4][0x70] ;  /* 0x01001c0000047ab9 */ /* 0x000fe20000000a00 */
[----:B------:R-:W-:Y:S02]  /*16f0*/  IMAD.U32 R10, RZ, RZ, UR6 ;  /* 0x00000006ff0a7e24 */ /* 0x000fe4000f8e00ff */
[----:B------:R-:W-:Y:S02]  /*1700*/  IMAD.U32 R6, RZ, RZ, UR4 ;  /* 0x00000004ff067e24 */ /* 0x000fe4000f8e00ff */
[----:B------:R-:W-:-:S02]  /*1710*/  IMAD.U32 R7, RZ, RZ, UR5 ;  /* 0x00000005ff077e24 */ /* 0x000fc4000f8e00ff */
[----:B------:R-:W-:Y:S02]  /*1720*/  IMAD.U32 R11, RZ, RZ, UR7 ;  /* 0x00000007ff0b7e24 */ /* 0x000fe4000f8e00ff */
[----:B------:R-:W-:Y:S02]  /*1730*/  IMAD.MOV.U32 R8, RZ, RZ, 0x1e1 ;  /* 0x000001e1ff087424 */ /* 0x000fe400078e00ff */
[----:B0-----:R-:W-:Y:S02]  /*1740*/  IMAD.MOV.U32 R12, RZ, RZ, 0x1 ;  /* 0x00000001ff0c7424 */ /* 0x001fe400078e00ff */
[----:B-1----:R-:W-:-:S07]  /*1750*/  IMAD.MOV.U32 R13, RZ, RZ, RZ ;  /* 0x000000ffff0d7224 */ /* 0x002fce00078e00ff */
[----:B------:R-:W-:-:S07]  /*1760*/  LEPC R20, `(.L_x_17) ;  /* 0x000000001014794e */ /* 0x000fce0000000000 */
[----:B--2--5:R-:W-:Y:S05]  /*1770*/  CALL.ABS.NOINC R14 ;  /* 0x000000000e007343 */ /* 0x024fea0003c00000 */
.L_x_17:
[----:B------:R-:W-:-:S13]  /*1780*/  ISETP.NE.AND P0, PT, R70, 0x3, PT ;  /* 0x000000034600780c */ /* 0x000fda0003f05270 */
[----:B------:R-:W-:Y:S05]  /*1790*/  @!P0 BRA `(.L_x_18) ;  /* 0x0000000000048947 */ /* 0x000fea0003800000 */
[----:B------:R-:W-:Y:S01]  /*17a0*/  BPT.TRAP 0x1 ;  /* 0x000000040000795c */ /* 0x000fe20000300000 */
.L_x_18:
[----:B------:R-:W-:Y:S02]  /*17b0*/  IMAD.U32 R3, RZ, RZ, UR38 ;  /* 0x00000026ff037e24 */ /* 0x000fe4000f8e00ff */
[----:B-1----:R-:W-:-:S03]  /*17c0*/  IMAD.U32 R0, RZ, RZ, UR39 ;  /* 0x00000027ff007e24 */ /* 0x002fc6000f8e00ff */
[----:B------:R-:W-:Y:S02]  /*17d0*/  LEA R3, R3, UR41, 0x3 ;  /* 0x0000002903037c11 */ /* 0x000fe4000f8e18ff */
[----:B------:R-:W-:-:S04]  /*17e0*/  SHF.L.U32 R0, R0, 0x1f, RZ ;  /* 0x0000001f00007819 */ /* 0x000fc800000006ff */
[----:B------:R1:W2:Y:S01]  /*17f0*/  SYNCS.PHASECHK.TRANS64.TRYWAIT P1, [R3+URZ], R0 ;  /* 0x00000000030075a7 */ /* 0x0002a2000802017f */
[----:B------:R-:W-:Y:S05]  /*1800*/  @!P0 BRA `(.L_x_19) ;  /* 0x0000000000048947 */ /* 0x000fea0003800000 */
[----:B------:R-:W-:Y:S01]  /*1810*/  BPT.TRAP 0x1 ;  /* 0x000000040000795c */ /* 0x000fe20000300000 */
.L_x_19:
[----:B--2---:R-:W-:Y:S05]  /*1820*/  @P1 BRA `(.L_x_20) ;  /* 0x0000000000081947 */ /* 0x004fea0003800000 */
[----:B------:R-:W2:Y:S02]  /*1830*/  SYNCS.PHASECHK.TRANS64.TRYWAIT P1, [R3+URZ], R0 ;  /* 0x00000000030075a7 */ /* 0x000ea4000802017f */
[----:B--2---:R-:W-:Y:S05]  /*1840*/  @!P1 BRA `(.L_x_21) ;  /* 0x00000048002c9947 */ /* 0x004fea0003800000 */
.L_x_20:
[----:B------:R-:W-:Y:S05]  /*1850*/  WARPSYNC.ALL ;  /* 0x0000000000007948 */ /* 0x000fea0003800000 */
[----:B------:R-:W-:Y:S01]  /*1860*/  ULEA UR8, UR38, UR45, 0x9 ;  /* 0x0000002d26087291 */ /* 0x000fe2000f8e483f */
[----:B------:R-:W-:Y:S01]  /*1870*/  WARPGROUP.ARRIVE ;  /* 0x00000000000079c5 */ /* 0x000fe20000000000 */
[----:B------:R-:W-:Y:S01]  /*1880*/  ULEA UR9, UR38, UR44, 0x9 ;  /* 0x0000002c26097291 */ /* 0x000fe2000f8e483f */
[----:B-12---:R-:W-:Y:S01]  /*1890*/  IMAD.U32 R0, RZ, RZ, UR43 ;  /* 0x0000002bff007e24 */ /* 0x006fe2000f8e00ff */
[----:B------:R-:W-:Y:S01]  /*18a0*/  UMOV UR5, 0x40000040 ;  /* 0x4000004000057882 */ /* 0x000fe20000000000 */
[----:B------:R-:W-:-:S02]  /*18b0*/  UMOV UR7, 0x40000040 ;  /* 0x4000004000077882 */ /* 0x000fc40000000000 */
[----:B------:R-:W-:Y:S01]  /*18c0*/  UMOV UR4, UR8 ;  /* 0x0000000800047c82 */ /* 0x000fe20008000000 */
[----:B------:R-:W-:Y:S01]  /*18d0*/  ISETP.GE.AND P1, PT, R0, 0x1, PT ;  /* 0x000000010000780c */ /* 0x000fe20003f26270 */
[----:B------:R-:W-:Y:S02]  /*18e0*/  UMOV UR6, UR9 ;  /* 0x0000000900067c82 */ /* 0x000fe40008000000 */
[----:B------:R-:W-:Y:S01]  /*18f0*/  HGMMA.64x64x16.F32 R24, gdesc[UR4].tnspB, RZ, !UPT, gsb0 ;  /* 0x40e00000041879f0 */ /* 0x000fe2000c0008ff */
[----:B------:R-:W-:Y:S02]  /*1900*/  UIADD3 UR4, UR8, 0x2, URZ ;  /* 0x0000000208047890 */ /* 0x000fe4000fffe03f */
[----:B------:R-:W-:Y:S01]  /*1910*/  UIADD3 UR6, UR9, 0x80, URZ ;  /* 0x0000008009067890 */ /* 0x000fe2000fffe03f */
[----:B------:R-:W-:Y:S01]  /*1920*/  UMOV UR5, 0x40000040 ;  /* 0x4000004000057882 */ /* 0x000fe20000000000 */
[----:B------:R-:W-:Y:S01]  /*1930*/  UMOV UR7, 0x40000040 ;  /* 0x4000004000077882 */ /* 0x000fe20000000000 */
[----:B------:R-:W-:-:S02]  /*1940*/  WARPGROUP.DEPBAR.LE gsb0, 0x0 ;  /* 0x00008000000079c5 */ /* 0x000fc40000010000 */
[----:B------:R-:W-:-:S06]  /*1950*/  WARPGROUP.ARRIVE ;  /* 0x00000000000079c5 */ /* 0x000fcc0000000000 */
[----:B------:R-:W-:Y:S01]  /*1960*/  HGMMA.64x64x16.F32 R24, gdesc[UR4].tnspB, R24, gsb0 ;  /* 0x40e00000041879f0 */ /* 0x000fe20008000818 */
[----:B------:R-:W-:Y:S02]  /*1970*/  UIADD3 UR4, UR8, 0x4, URZ ;  /* 0x0000000408047890 */ /* 0x000fe4000fffe03f */
[----:B------:R-:W-:Y:S01]  /*1980*/  UIADD3 UR6, UR9, 0x100, URZ ;  /* 0x0000010009067890 */ /* 0x000fe2000fffe03f */
[----:B------:R-:W-:Y:S01]  /*1990*/  UMOV UR5, 0x40000040 ;  /* 0x4000004000057882 */ /* 0x000fe20000000000 */
[----:B------:R-:W-:Y:S01]  /*19a0*/  UMOV UR7, 0x40000040 ;  /* 0x4000004000077882 */ /* 0x000fe20000000000 */
[----:B------:R-:W-:Y:S02]  /*19b0*/  WARPGROUP.DEPBAR.LE gsb0, 0x0 ;  /* 0x00008000000079c5 */ /* 0x000fe40000010000 */
        /* <DEDUP_REMOVED lines=8> */
[----:B------:R-:W-:Y:S03]  /*1a40*/  HGMMA.64x64x16.F32 R24, gdesc[UR4].tnspB, R24, gsb0 ;  /* 0x40e00000041879f0 */ /* 0x000fe60008000818 */
[----:B------:R-:W-:Y:S02]  /*1a50*/  WARPGROUP.DEPBAR.LE gsb0, 0x0 ;  /* 0x00008000000079c5 */ /* 0x000fe40000010000 */
[----:B------:R-:W-:Y:S05]  /*1a60*/  @!P1 BRA `(.L_x_22) ;  /* 0x0000000400109947 */ /* 0x000fea0003800000 */
[----:B------:R-:W-:Y:S01]  /*1a70*/  UIADD3 UR4, UR38, 0x1, URZ ;  /* 0x0000000126047890 */ /* 0x000fe2000fffe03f */
[----:B------:R-:W-:Y:S01]  /*1a80*/  IMAD.U32 R0, RZ, RZ, UR43 ;  /* 0x0000002bff007e24 */ /* 0x000fe2000f8e00ff */
[----:B------:R-:W-:Y:S02]  /*1a90*/  UMOV UR9, UR38 ;  /* 0x0000002600097c82 */ /* 0x000fe40008000000 */
[----:B------:R-:W-:-:S04]  /*1aa0*/  UISETP.NE.AND UP0, UPT, UR4, 0xe, UPT ;  /* 0x0000000e0400788c */ /* 0x000fc8000bf05270 */
[----:B------:R-:W-:Y:S02]  /*1ab0*/  USEL UR5, URZ, 0x1, UP0 ;  /* 0x000000013f057887 */ /* 0x000fe40008000000 */
[----:B------:R-:W-:Y:S02]  /*1ac0*/  USEL UR8, UR4, URZ, UP0 ;  /* 0x0000003f04087287 */ /* 0x000fe40008000000 */
[----:B------:R-:W-:-:S06]  /*1ad0*/  ULOP3.LUT UR5, UR39, UR5, URZ, 0x3c, !UPT ;  /* 0x0000000527057292 */ /* 0x000fcc000f8e3c3f */
[----:B------:R-:W-:-:S07]  /*1ae0*/  IMAD.U32 R5, RZ, RZ, UR5 ;  /* 0x00000005ff057e24 */ /* 0x000fce000f8e00ff */
.L_x_29:
[----:B-12---:R-:W-:Y:S05]  /*1af0*/  @!P0 BRA `(.L_x_23) ;  /* 0x0000000000048947 */ /* 0x006fea0003800000 */
[----:B------:R-:W-:Y:S01]  /*1b00*/  BPT.TRAP 0x1 ;  /* 0x000000040000795c */ /* 0x000fe20000300000 */
.L_x_23:
[----:B------:R-:W-:Y:S01]  /*1b10*/  ULEA UR4, UR8, UR41, 0x3 ;  /* 0x0000002908047291 */ /* 0x000fe2000f8e183f */
[----:B------:R-:W-:-:S08]  /*1b20*/  SHF.L.U32 R3, R5, 0x1f, RZ ;  /* 0x0000001f05037819 */ /* 0x000fd000000006ff */
[----:B------:R1:W2:Y:S01]  /*1b30*/  SYNCS.PHASECHK.TRANS64.TRYWAIT P1, [UR4], R3 ;  /* 0x00000003ff0075a7 */ /* 0x0002a20008020144 */
[----:B------:R-:W-:Y:S05]  /*1b40*/  @!P0 BRA `(.L_x_24) ;  /* 0x0000000000048947 */ /* 0x000fea0003800000 */
[----:B------:R-:W-:Y:S01]  /*1b50*/  BPT.TRAP 0x1 ;  /* 0x000000040000795c */ /* 0x000fe20000300000 */
.L_x_24:
[----:B--2---:R-:W-:Y:S05]  /*1b60*/  @P1 BRA `(.L_x_25) ;  /* 0x0000000000081947 */ /* 0x004fea0003800000 */
[----:B------:R-:W2:Y:S02]  /*1b70*/  SYNCS.PHASECHK.TRANS64.TRYWAIT P1, [UR4], R3 ;  /* 0x00000003ff0075a7 */ /* 0x000ea40008020144 */
[----:B--2---:R-:W-:Y:S05]  /*1b80*/  @!P1 BRA `(.L_x_26) ;  /* 0x0000004400709947 */ /* 0x004fea0003800000 */
.L_x_25:
[----:B------:R-:W-:Y:S01]  /*1b90*/  ULEA UR10, UR8, UR45, 0x9 ;  /* 0x0000002d080a7291 */ /* 0x000fe2000f8e483f */
[----:B------:R-:W-:Y:S01]  /*1ba0*/  WARPGROUP.ARRIVE ;  /* 0x00000000000079c5 */ /* 0x000fe20000000000 */
[----:B------:R-:W-:Y:S01]  /*1bb0*/  ULEA UR11, UR8, UR44, 0x9 ;  /* 0x0000002c080b7291 */ /* 0x000fe2000f8e483f */
[----:B------:R-:W-:Y:S01]  /*1bc0*/  UMOV UR5, 0x40000040 ;  /* 0x4000004000057882 */ /* 0x000fe20000000000 */
[----:B------:R-:W-:-:S03]  /*1bd0*/  UMOV UR7, 0x40000040 ;  /* 0x4000004000077882 */ /* 0x000fc60000000000 */
[----:B------:R-:W-:Y:S02]  /*1be0*/  UMOV UR4, UR10 ;  /* 0x0000000a00047c82 */ /* 0x000fe40008000000 */
[----:B------:R-:W-:Y:S02]  /*1bf0*/  UMOV UR6, UR11 ;  /* 0x0000000b00067c82 */ /* 0x000fe40008000000 */
[----:B------:R-:W-:Y:S01]  /*1c00*/  HGMMA.64x64x16.F32 R24, gdesc[UR4].tnspB, R24, gsb0 ;  /* 0x40e00000041879f0 */ /* 0x000fe20008000818 */
        /* <DEDUP_REMOVED lines=23> */
[----:B------:R-:W-:Y:S01]  /*1d80*/  BPT.TRAP 0x1 ;  /* 0x000000040000795c */ /* 0x000fe20000300000 */
.L_x_27:
[----:B------:R-:W-:Y:S01]  /*1d90*/  ULEA UR4, UR9, UR41, 0x3 ;  /* 0x0000002909047291 */ /* 0x000fe2000f8e183f */
[----:B------:R-:W-:-:S03]  /*1da0*/  ISETP.GT.U32.AND P1, PT, R16, 0x1, PT ;  /* 0x000000011000780c */ /* 0x000fc60003f24070 */
[----:B------:R-:W-:-:S04]  /*1db0*/  UIADD3 UR4, UR4, 0x70, URZ ;  /* 0x0000007004047890 */ /* 0x000fc8000fffe03f */
[----:B------:R-:W-:-:S09]  /*1dc0*/  UPRMT UR4, URZ, 0x654, UR4 ;  /* 0x000006543f047896 */ /* 0x000fd20008000004 */
[----:B------:R-:W-:Y:S01]  /*1dd0*/  SYNCS.ARRIVE.TRANS64.RED.A1T0 RZ, [UR4], RZ ;  /* 0x000000ffffff79a7 */ /* 0x000fe20008100404 */
[----:B------:R-:W-:Y:S05]  /*1de0*/  @P1 BRA `(.L_x_28) ;  /* 0x0000000000041947 */ /* 0x000fea0003800000 */
[----:B------:R-:W-:Y:S01]  /*1df0*/  BPT.TRAP 0x1 ;  /* 0x000000040000795c */ /* 0x000fe20000300000 */
.L_x_28:
[----:B------:R-:W-:Y:S01]  /*1e00*/  UIADD3 UR8, UR8, 0x1, URZ ;  /* 0x0000000108087890 */ /* 0x000fe2000fffe03f */
[C---:B------:R-:W-:Y:S01]  /*1e10*/  ISETP.GT.AND P1, PT, R0.reuse, 0x1, PT ;  /* 0x000000010000780c */ /* 0x040fe20003f24270 */
[----:B------:R-:W-:Y:S01]  /*1e20*/  UIADD3 UR9, UR9, 0x1, URZ ;  /* 0x0000000109097890 */ /* 0x000fe2000fffe03f */
[----:B------:R-:W-:Y:S01]  /*1e30*/  VIADD R0, R0, 0xffffffff ;  /* 0xffffffff00007836 */ /* 0x000fe20000000000 */
[----:B------:R-:W-:Y:S02]  /*1e40*/  UISETP.NE.AND UP0, UPT, UR8, 0xe, UPT ;  /* 0x0000000e0800788c */ /* 0x000fe4000bf05270 */
[----:B------:R-:W-:Y:S02]  /*1e50*/  UISETP.NE.AND UP1, UPT, UR9, 0xe, UPT ;  /* 0x0000000e0900788c */ /* 0x000fe4000bf25270 */
[----:B------:R-:W-:Y:S02]  /*1e60*/  USEL UR4, URZ, 0x1, UP0 ;  /* 0x000000013f047887 */ /* 0x000fe40008000000 */
[----:B------:R-:W-:-:S02]  /*1e70*/  USEL UR8, UR8, URZ, UP0 ;  /* 0x0000003f08087287 */ /* 0x000fc40008000000 */
[----:B------:R-:W-:Y:S02]  /*1e80*/  USEL UR9, UR9, URZ, UP1 ;  /* 0x0000003f09097287 */ /* 0x000fe40008800000 */
[----:B------:R-:W-:Y:S01]  /*1e90*/  LOP3.LUT R5, R5, UR4, RZ, 0x3c, !PT ;  /* 0x0000000405057c12 */ /* 0x000fe2000f8e3cff */
[----:B------:R-:W-:Y:S09]  /*1ea0*/  @P1 BRA `(.L_x_29) ;  /* 0xfffffffc00101947 */ /* 0x000ff2000383ffff */
.L_x_22:
[----:B------:R-:W3:Y:S01]  /*1eb0*/  LDC R0, c[0x0][0x28c] ;  /* 0x0000a300ff007b82 */ /* 0x000ee20000000800 */
[----:B------:R4:W-:Y:S01]  /*1ec0*/  SYNCS.ARRIVE.TRANS64.A1T0 RZ, [R62+UR47], RZ ;  /* 0x000000ff3eff79a7 */ /* 0x0009e2000810002f */
[----:B---3--:R-:W-:-:S13]  /*1ed0*/  ISETP.GE.AND P1, PT, R0, 0x1, PT ;  /* 0x000000010000780c */ /* 0x008fda0003f26270 */
[----:B----4-:R-:W-:Y:S05]  /*1ee0*/  @!P1 BRA `(.L_x_30) ;  /* 0x0000000000389947 */ /* 0x010fea0003800000 */
[----:B------:R-:W-:Y:S05]  /*1ef0*/  @!P0 BRA `(.L_x_31) ;  /* 0x0000000000048947 */ /* 0x000fea0003800000 */
[----:B------:R-:W-:Y:S01]  /*1f00*/  BPT.TRAP 0x1 ;  /* 0x000000040000795c */ /* 0x000fe20000300000 */
.L_x_31:
[----:B------:R-:W-:Y:S01]  /*1f10*/  UIADD3 UR6, UR43, UR38, URZ ;  /* 0x000000262b067290 */ /* 0x000fe2000fffe03f */
[----:B------:R-:W-:-:S03]  /*1f20*/  ISETP.GT.U32.AND P0, PT, R16, 0x1, PT ;  /* 0x000000011000780c */ /* 0x000fc60003f04070 */
[----:B------:R-:W-:-:S04]  /*1f30*/  USHF.R.U32.HI UR4, URZ, 0x1, UR6 ;  /* 0x000000013f047899 */ /* 0x000fc80008011606 */
[----:B------:R-:W-:-:S04]  /*1f40*/  UIMAD.WIDE.U32 UR4, UR4, -0x6db6db6d, URZ ;  /* 0x92492493040478a5 */ /* 0x000fc8000f8e003f */
[----:B------:R-:W-:-:S04]  /*1f50*/  USHF.R.U32.HI UR4, URZ, 0x2, UR5 ;  /* 0x000000023f047899 */ /* 0x000fc80008011605 */
[----:B------:R-:W-:-:S04]  /*1f60*/  UIMAD UR6, UR4, -0xe, UR6 ;  /* 0xfffffff2040678a4 */ /* 0x000fc8000f8e0206 */
[----:B------:R-:W-:-:S04]  /*1f70*/  ULEA UR6, UR6, UR41, 0x3 ;  /* 0x0000002906067291 */ /* 0x000fc8000f8e183f */
[----:B------:R-:W-:-:S04]  /*1f80*/  UIADD3 UR6, UR6, 0x70, URZ ;  /* 0x0000007006067890 */ /* 0x000fc8000fffe03f */
[----:B------:R-:W-:-:S09]  /*1f90*/  UPRMT UR6, URZ, 0x654, UR6 ;  /* 0x000006543f067896 */ /* 0x000fd20008000006 */
[----:B------:R-:W-:Y:S01]  /*1fa0*/  SYNCS.ARRIVE.TRANS64.RED.A1T0 RZ, [UR6], RZ ;  /* 0x000000ffffff79a7 */ /* 0x000fe20008100406 */
[----:B------:R-:W-:Y:S05]  /*1fb0*/  @P0 BRA `(.L_x_30) ;  /* 0x0000000000040947 */ /* 0x000fea0003800000 */
[----:B------:R-:W-:Y:S01]  /*1fc0*/  BPT.TRAP 0x1 ;  /* 0x000000040000795c */ /* 0x000fe20000300000 */
.L_x_30:
[----:B------:R-:W-:Y:S01]  /*1fd0*/  SHF.L.U32 R0, R71, 0x1f, RZ ;  /* 0x0000001f47007819 */ /* 0x000fe200000006ff */
[----:B------:R-:W-:Y:S01]  /*1fe0*/  UIADD3 UR38, UR46, UR38, URZ ;  /* 0x000000262e267290 */ /* 0x000fe2000fffe03f */
[----:B------:R-:W3:Y:S01]  /*1ff0*/  LDC R7, c[0x0][0x288] ;  /* 0x0000a200ff077b82 */ /* 0x000ee20000000800 */
[----:B------:R-:W-:Y:S01]  /*2000*/  UISETP.GE.U32.AND UP1, UPT, UR46, 0xe, UPT ;  /* 0x0000000e2e00788c */ /* 0x000fe2000bf26070 */
[----:B------:R-:W-:Y:S01]  /*2010*/  IMAD.SHL.U32 R8, R60, 0x2, RZ ;  /* 0x000000023c087824 */ /* 0x000fe200078e00ff */
[----:B------:R-:W-:Y:S02]  /*2020*/  UISETP.GT.U32.AND UP0, UPT, UR38, 0xd, UPT ;  /* 0x0000000d2600788c */ /* 0x000fe4000bf04070 */
[----:B------:R-:W-:Y:S02]  /*2030*/  USHF.R.U32.HI UR4, URZ, 0x1, UR38 ;  /* 0x000000013f047899 */ /* 0x000fe40008011626 */
[----:B------:R-:W-:Y:S01]  /*2040*/  UISETP.LT.U32.AND UP0, UPT, UR46, 0xe, UP0 ;  /* 0x0000000e2e00788c */ /* 0x000fe20008701070 */
[----:B------:R-:W4:Y:S01]  /*2050*/  SYNCS.PHASECHK.TRANS64.TRYWAIT P0, [R61+UR42+0x10], R0 ;  /* 0x000010003d0075a7 */ /* 0x000f22000800016a */
[----:B------:R-:W-:Y:S01]  /*2060*/  UIMAD.WIDE.U32 UR4, UR4, -0x6db6db6d, URZ ;  /* 0x92492493040478a5 */ /* 0x000fe2000f8e003f */
[----:B------:R-:W-:Y:S01]  /*2070*/  SHF.R.S32.HI R9, RZ, 0x1f, R8 ;  /* 0x0000001fff097819 */ /* 0x000fe20000011408 */
[----:B------:R-:W-:-:S02]  /*2080*/  USEL UR6, URZ, 0x1, !UP0 ;  /* 0x000000013f067887 */ /* 0x000fc4000c000000 */
[----:B------:R-:W-:Y:S02]  /*2090*/  USHF.R.U32.HI UR4, URZ, 0x2, UR5 ;  /* 0x000000023f047899 */ /* 0x000fe40008011605 */
[----:B------:R-:W-:Y:S02]  /*20a0*/  ULOP3.LUT UR39, UR39, UR6, URZ, 0x3c, !UPT ;  /* 0x0000000627277292 */ /* 0x000fe4000f8e3c3f */
[----:B------:R-:W-:Y:S02]  /*20b0*/  UIMAD UR38, UR4, -0xe, UR38 ;  /* 0xfffffff2042678a4 */ /* 0x000fe4000f8e0226 */
[----:B------:R-:W-:Y:S01]  /*20c0*/  @UP1 ULOP3.LUT UR39, UR39, 0x1, UR4, 0x78, !UPT ;  /* 0x0000000127271892 */ /* 0x000fe2000f8e7804 */
[----:B---34-:R-:W-:Y:S11]  /*20d0*/  @!P0 BRA `(.L_x_32) ;  /* 0x0000004000348947 */ /* 0x018ff60003800000 */
.L_x_132:
[----:B---3--:R-:W-:Y:S01]  /*20e0*/  IMAD.SHL.U32 R0, R19, 0x40, RZ ;  /* 0x0000004013007824 */ /* 0x008fe200078e00ff */
[----:B------:R-:W-:Y:S01]  /*20f0*/  ULDC UR6, c[0x0][0x284] ;  /* 0x0000a10000067ab9 */ /* 0x000fe20000000800 */
[----:B------:R-:W-:Y:S01]  /*2100*/  IMAD.SHL.U32 R14, R22, 0x40, RZ ;  /* 0x00000040160e7824 */ /* 0x000fe200078e00ff */
[----:B------:R-:W-:Y:S01]  /*2110*/  SHF.R.S32.HI R11, RZ, 0x1f, R2 ;  /* 0x0000001fff0b7819 */ /* 0x000fe20000011402 */
[----:B------:R-:W-:Y:S01]  /*2120*/  ULDC.64 UR4, c[0x0][0x5d0] ;  /* 0x0001740000047ab9 */ /* 0x000fe20000000a00 */
[----:B------:R-:W-:Y:S01]  /*2130*/  ISETP.GE.AND P0, PT, R0, UR6, PT ;  /* 0x0000000600007c0c */ /* 0x000fe2000bf06270 */
[----:B--2---:R-:W-:Y:S01]  /*2140*/  IMAD.WIDE.U32 R4, R2, UR4, R8 ;  /* 0x0000000402047c25 */ /* 0x004fe2000f8e0008 */
[----:B------:R-:W-:Y:S02]  /*2150*/  SHF.R.S32.HI R15, RZ, 0x1f, R14 ;  /* 0x0000001fff0f7819 */ /* 0x000fe4000001140e */
[C---:B------:R-:W-:Y:S01]  /*2160*/  ISETP.GE.OR P0, PT, R14.reuse, R7, P0 ;  /* 0x000000070e00720c */ /* 0x040fe20000706670 */
[----:B-1----:R-:W-:Y:S01]  /*2170*/  IMAD R3, R11, UR4, RZ ;  /* 0x000000040b037c24 */ /* 0x002fe2000f8e02ff */
[----:B------:R-:W-:-:S03]  /*2180*/  IADD3 R4, P1, R14, R4, RZ ;  /* 0x000000040e047210 */ /* 0x000fc60007f3e0ff */
[----:B------:R-:W-:-:S05]  /*2190*/  IMAD R3, R2, UR5, R3 ;  /* 0x0000000502037c24 */ /* 0x000fca000f8e0203 */
[----:B------:R-:W-:-:S03]  /*21a0*/  IADD3.X R5, R15, R5, R3, P1, !PT ;  /* 0x000000050f057210 */ /* 0x000fc60000ffe403 */
[----:B------:R-:W-:Y:S05]  /*21b0*/  @P0 BRA `(.L_x_33) ;  /* 0x0000002000b00947 */ /* 0x000fea0003800000 */
[----:B------:R-:W1:Y:S01]  /*21c0*/  LDC.64 R74, c[0x0][0x5c8] ;  /* 0x00017200ff4a7b82 */ /* 0x000e620000000a00 */
[----:B-----5:R-:W-:Y:S01]  /*21d0*/  FSETP.NEU.AND P0, PT, R57, RZ, PT ;  /* 0x000000ff3900720b */ /* 0x020fe20003f0d000 */
[----:B------:R-:W-:Y:S01]  /*21e0*/  IMAD R3, R60, -0x2, R7 ;  /* 0xfffffffe3c037824 */ /* 0x000fe200078e0207 */
[----:B------:R-:W-:Y:S01]  /*21f0*/  BSSY B0, `(.L_x_33) ;  /* 0x0000228000007945 */ /* 0x000fe20003800000 */
[----:B------:R-:W-:-:S04]  /*2200*/  IMAD.WIDE R66, R19, 0x40, R58 ;  /* 0x0000004013427825 */ /* 0x000fc800078e023a */
[----:B------:R-:W-:Y:S02]  /*2210*/  IMAD.IADD R3, R3, 0x1, -R14 ;  /* 0x0000000103037824 */ /* 0x000fe400078e0a0e */
[----:B------:R-:W-:-:S03]  /*2220*/  IMAD.IADD R0, R65, 0x1, -R0 ;  /* 0x0000000141007824 */ /* 0x000fc600078e0a00 */
[----:B------:R-:W-:-:S04]  /*2230*/  ISETP.GT.AND P2, PT, R3, RZ, PT ;  /* 0x000000ff0300720c */ /* 0x000fc80003f44270 */
[----:B------:R-:W-:Y:S01]  /*2240*/  ISETP.GT.AND P1, PT, R0, RZ, P2 ;  /* 0x000000ff0000720c */ /* 0x000fe20001724270 */
[-C--:B-1----:R-:W-:Y:S02]  /*2250*/  IMAD R6, R67, R74.reuse, RZ ;  /* 0x0000004a43067224 */ /* 0x082fe400078e02ff */
[----:B------:R-:W-:-:S04]  /*2260*/  IMAD.WIDE.U32 R68, R66, R74, R4 ;  /* 0x0000004a42447225 */ /* 0x000fc800078e0004 */
[----:B------:R-:W-:-:S04]  /*2270*/  IMAD R5, R66, R75, R6 ;  /* 0x0000004b42057224 */ /* 0x000fc800078e0206 */
[----:B------:R-:W-:Y:S01]  /*2280*/  IMAD.IADD R7, R69, 0x1, R5 ;  /* 0x0000000145077824 */ /* 0x000fe200078e0205 */
[----:B------:R-:W-:Y:S06]  /*2290*/  @!P0 BRA `(.L_x_34) ;  /* 0x0000001400e48947 */ /* 0x000fec0003800000 */
[----:B------:R-:W1:Y:S01]  /*22a0*/  LDC.64 R72, c[0x0][0x5b8] ;  /* 0x00016e00ff487b82 */ /* 0x000e620000000a00 */
[----:B------:R-:W-:-:S07]  /*22b0*/  ULDC.64 UR4, c[0x0][0x5c0] ;  /* 0x0001700000047ab9 */ /* 0x000fce0000000a00 */
[----:B------:R-:W2:Y:S08]  /*22c0*/  LDC.64 R76, c[0x0][0x5b0] ;  /* 0x00016c00ff4c7b82 */ /* 0x000eb00000000a00 */
[----:B------:R-:W0:Y:S01]  /*22d0*/  LDC.64 R78, c[0x0][0x5a8] ;  /* 0x00016a00ff4e7b82 */ /* 0x000e220000000a00 */
[-C--:B-1----:R-:W-:Y:S02]  /*22e0*/  IMAD R6, R11, R72.reuse, RZ ;  /* 0x000000480b067224 */ /* 0x082fe400078e02ff */
[----:B------:R-:W-:-:S04]  /*22f0*/  IMAD.WIDE.U32 R4, R2, R72, R8 ;  /* 0x0000004802047225 */ /* 0x000fc800078e0008 */
[----:B------:R-:W-:Y:S01]  /*2300*/  IMAD R69, R2, R73, R6 ;  /* 0x0000004902457224 */ /* 0x000fe200078e0206 */
[----:B------:R-:W-:Y:S01]  /*2310*/  IADD3 R10, P0, R14, R4, RZ ;  /* 0x000000040e0a7210 */ /* 0x000fe20007f1e0ff */
[----:B--2---:R-:W-:-:S03]  /*2320*/  IMAD R4, R67, R76, RZ ;  /* 0x0000004c43047224 */ /* 0x004fc600078e02ff */
[----:B------:R-:W-:Y:S01]  /*2330*/  IADD3.X R11, R15, R5, R69, P0, !PT ;  /* 0x000000050f0b7210 */ /* 0x000fe200007fe445 */
[C---:B------:R-:W-:Y:S02]  /*2340*/  IMAD R73, R66.reuse, R77, R4 ;  /* 0x0000004d42497224 */ /* 0x040fe400078e0204 */
[----:B------:R-:W-:-:S04]  /*2350*/  IMAD.WIDE.U32 R4, R66, R76, R10 ;  /* 0x0000004c42047225 */ /* 0x000fc800078e000a */
[----:B------:R-:W-:Y:S01]  /*2360*/  IMAD.IADD R5, R5, 0x1, R73 ;  /* 0x0000000105057824 */ /* 0x000fe200078e0249 */
[----:B0-----:R-:W-:-:S04]  /*2370*/  LEA R12, P0, R4, R78, 0x1 ;  /* 0x0000004e040c7211 */ /* 0x001fc800078008ff */
[----:B------:R-:W-:-:S05]  /*2380*/  LEA.HI.X R13, R4, R79, R5, 0x1, P0 ;  /* 0x0000004f040d7211 */ /* 0x000fca00000f0c05 */
[----:B------:R-:W2:Y:S01]  /*2390*/  @P1 LDG.E.LTC128B.U16 R19, desc[UR36][R12.64] ;  /* 0x000000240c131981 */ /* 0x000ea2000c1e1520 */
[----:B------:R-:W-:Y:S01]  /*23a0*/  IMAD.WIDE.U32 R4, R66, R76, R14 ;  /* 0x0000004c42047225 */ /* 0x000fe200078e000e */
[----:B------:R-:W-:Y:S02]  /*23b0*/  BSSY B1, `(.L_x_35) ;  /* 0x0000015000017945 */ /* 0x000fe40003800000 */
[----:B------:R-:W-:-:S04]  /*23c0*/  IADD3 R20, P0, R8, R4, RZ ;  /* 0x0000000408147210 */ /* 0x000fc80007f1e0ff */
[----:B------:R-:W-:Y:S02]  /*23d0*/  IADD3.X R21, R9, R73, R5, P0, !PT ;  /* 0x0000004909157210 */ /* 0x000fe400007fe405 */
[----:B------:R-:W-:Y:S01]  /*23e0*/  LEA R6, P0, R68, UR4, 0x1 ;  /* 0x0000000444067c11 */ /* 0x000fe2000f8008ff */
[----:B------:R-:W-:-:S03]  /*23f0*/  IMAD.WIDE.U32 R20, R2, R72, R20 ;  /* 0x0000004802147225 */ /* 0x000fc600078e0014 */
[----:B------:R-:W-:Y:S02]  /*2400*/  LEA.HI.X R7, R68, UR5, R7, 0x1, P0 ;  /* 0x0000000544077c11 */ /* 0x000fe400080f0c07 */
[----:B------:R-:W-:-:S04]  /*2410*/  ISETP.GT.AND P0, PT, R3, 0x1, PT ;  /* 0x000000010300780c */ /* 0x000fc80003f04270 */
[----:B------:R-:W-:Y:S01]  /*2420*/  ISETP.GT.AND P3, PT, R0, RZ, P0 ;  /* 0x000000ff0000720c */ /* 0x000fe20000764270 */
[----:B--2---:R-:W-:-:S05]  /*2430*/  HADD2.F32 R4, -RZ, R19.H0_H0 ;  /* 0x20000013ff047230 */ /* 0x004fca0000004100 */
[----:B------:R-:W-:Y:S01]  /*2440*/  FMUL R5, R4, R57 ;  /* 0x0000003904057220 */ /* 0x000fe20000400000 */
[----:B------:R-:W-:-:S03]  /*2450*/  LEA R4, P4, R20, R78, 0x1 ;  /* 0x0000004e14047211 */ /* 0x000fc600078808ff */
[----:B------:R-:W-:-:S05]  /*2460*/  FFMA R5, R24, R56, R5 ;  /* 0x0000003818057223 */ /* 0x000fca0000000005 */
[----:B------:R-:W-:Y:S01]  /*2470*/  F2FP.F16.F32.PACK_AB R12, RZ, R5 ;  /* 0x00000005ff0c723e */ /* 0x000fe200000000ff */
[----:B------:R-:W-:-:S03]  /*2480*/  IMAD.IADD R5, R69, 0x1, R21 ;  /* 0x0000000145057824 */ /* 0x000fc600078e0215 */
[----:B------:R-:W-:Y:S01]  /*2490*/  PRMT R13, R12, 0x7610, R13 ;  /* 0x000076100c0d7816 */ /* 0x000fe2000000000d */
[----:B------:R-:W-:Y:S01]  /*24a0*/  IMAD.SHL.U32 R12, R76, 0x8, RZ ;  /* 0x000000084c0c7824 */ /* 0x000fe200078e00ff */
[----:B------:R-:W-:-:S03]  /*24b0*/  LEA.HI.X R5, R20, R79, R5, 0x1, P4 ;  /* 0x0000004f14057211 */ /* 0x000fc600020f0c05 */
[----:B------:R0:W-:Y:S02]  /*24c0*/  @P1 STG.E.U16 desc[UR36][R6.64], R13 ;  /* 0x0000000d06001986 */ /* 0x0001e4000c101524 */
[----:B0-----:R-:W-:Y:S01]  /*24d0*/  SHF.L.U64.HI R13, R76, 0x3, R77 ;  /* 0x000000034c0d7819 */ /* 0x001fe2000001024d */
[----:B------:R-:W-:Y:S06]  /*24e0*/  @!P3 BRA `(.L_x_36) ;  /* 0x000000000004b947 */ /* 0x000fec0003800000 */
[----:B------:R0:W5:Y:S02]  /*24f0*/  LDG.E.LTC128B.U16 R19, desc[UR36][R4.64+0x2] ;  /* 0x0000022404137981 */ /* 0x000164000c1e1520 */
.L_x_36:
[----:B------:R-:W-:Y:S05]  /*2500*/  BSYNC B1 ;  /* 0x0000000000017941 */ /* 0x000fea0003800000 */
.L_x_35:
[----:B-----5:R-:W-:Y:S01]  /*2510*/  HADD2.F32 R20, -RZ, R19.H0_H0 ;  /* 0x20000013ff147230 */ /* 0x020fe20000004100 */
[----:B------:R-:W-:Y:S01]  /*2520*/  ISETP.GT.AND P2, PT, R0, 0x8, P2 ;  /* 0x000000080000780c */ /* 0x000fe20001744270 */
[----:B------:R-:W-:-:S04]  /*2530*/  IMAD.WIDE.U32 R66, R66, R76, R12 ;  /* 0x0000004c42427225 */ /* 0x000fc800078e000c */
[----:B------:R-:W-:Y:S01]  /*2540*/  FMUL R20, R20, R57 ;  /* 0x0000003914147220 */ /* 0x000fe20000400000 */
[----:B------:R-:W-:Y:S01]  /*2550*/  IMAD.IADD R73, R73, 0x1, R67 ;  /* 0x0000000149497824 */ /* 0x000fe200078e0243 */
[----:B------:R-:W-:Y:S02]  /*2560*/  IADD3 R10, P1, R10, R66, RZ ;  /* 0x000000420a0a7210 */ /* 0x000fe40007f3e0ff */
[----:B------:R-:W-:-:S03]  /*2570*/  FFMA R20, R25, R56, R20 ;  /* 0x0000003819147223 */ /* 0x000fc60000000014 */
[----:B------:R-:W-:Y:S01]  /*2580*/  IMAD.X R11, R73, 0x1, R11, P1 ;  /* 0x00000001490b7824 */ /* 0x000fe200008e060b */
[C---:B------:R-:W-:Y:S02]  /*2590*/  LEA R12, P1, R10.reuse, R78, 0x1 ;  /* 0x0000004e0a0c7211 */ /* 0x040fe400078208ff */
[----:B------:R-:W-:Y:S02]  /*25a0*/  F2FP.F16.F32.PACK_AB R20, RZ, R20 ;  /* 0x00000014ff14723e */ /* 0x000fe400000000ff */
[----:B------:R-:W-:-:S03]  /*25b0*/  LEA.HI.X R13, R10, R79, R11, 0x1, P1 ;  /* 0x0000004f0a0d7211 */ /* 0x000fc600008f0c0b */
[----:B------:R1:W-:Y:S04]  /*25c0*/  @P3 STG.E.U16 desc[UR36][R6.64+0x2], R20 ;  /* 0x0000021406003986 */ /* 0x0003e8000c101524 */
[----:B------:R-:W2:Y:S01]  /*25d0*/  @P2 LDG.E.LTC128B.U16 R19, desc[UR36][R12.64] ;  /* 0x000000240c132981 */ /* 0x000ea2000c1e1520 */
[----:B------:R-:W-:Y:S01]  /*25e0*/  IADD3 R14, P1, P3, R8, R66, R14 ;  /* 0x00000042080e7210 */ /* 0x000fe20007b3e00e */
[----:B------:R-:W-:Y:S01]  /*25f0*/  BSSY B1, `(.L_x_37) ;  /* 0x0000011000017945 */ /* 0x000fe20003800000 */
[C---:B------:R-:W-:Y:S02]  /*2600*/  SHF.L.U64.HI R11, R74.reuse, 0x4, R75 ;  /* 0x000000044a0b7819 */ /* 0x040fe4000001024b */
[----:B------:R-:W-:Y:S02]  /*2610*/  IADD3.X R15, R9, R73, R15, P1, P3 ;  /* 0x00000049090f7210 */ /* 0x000fe40000fe640f */
[----:B------:R-:W-:-:S02]  /*2620*/  LEA R10, P1, R74, R6, 0x4 ;  /* 0x000000064a0a7211 */ /* 0x000fc400078220ff */
[----:B------:R-:W-:Y:S01]  /*2630*/  ISETP.GT.AND P0, PT, R0, 0x8, P0 ;  /* 0x000000080000780c */ /* 0x000fe20000704270 */
[----:B------:R-:W-:-:S04]  /*2640*/  IMAD.WIDE.U32 R14, R2, R72, R14 ;  /* 0x00000048020e7225 */ /* 0x000fc800078e000e */
[----:B------:R-:W-:Y:S02]  /*2650*/  IMAD.X R11, R11, 0x1, R7, P1 ;  /* 0x000000010b0b7824 */ /* 0x000fe400008e0607 */
[----:B------:R-:W-:Y:S02]  /*2660*/  IMAD.IADD R2, R69, 0x1, R15 ;  /* 0x0000000145027824 */ /* 0x000fe400078e020f */
[----:B--2---:R-:W-:-:S05]  /*2670*/  HADD2.F32 R8, -RZ, R19.H0_H0 ;  /* 0x20000013ff087230 */ /* 0x004fca0000004100 */
[----:B------:R-:W-:Y:S01]  /*2680*/  FMUL R9, R8, R57 ;  /* 0x0000003908097220 */ /* 0x000fe20000400000 */
[----:B------:R-:W-:-:S03]  /*2690*/  LEA R8, P3, R14, R78, 0x1 ;  /* 0x0000004e0e087211 */ /* 0x000fc600078608ff */
[----:B------:R-:W-:-:S05]  /*26a0*/  FFMA R9, R26, R56, R9 ;  /* 0x000000381a097223 */ /* 0x000fca0000000009 */
[----:B------:R-:W-:Y:S02]  /*26b0*/  F2FP.F16.F32.PACK_AB R12, RZ, R9 ;  /* 0x00000009ff0c723e */ /* 0x000fe400000000ff */
[----:B------:R-:W-:-:S03]  /*26c0*/  LEA.HI.X R9, R14, R79, R2, 0x1, P3 ;  /* 0x0000004f0e097211 */ /* 0x000fc600018f0c02 */
[----:B------:R1:W-:Y:S01]  /*26d0*/  @P2 STG.E.U16 desc[UR36][R10.64], R12 ;  /* 0x0000000c0a002986 */ /* 0x0003e2000c101524 */
[----:B------:R-:W-:Y:S05]  /*26e0*/  @!P0 BRA `(.L_x_38) ;  /* 0x0000000000048947 */ /* 0x000fea0003800000 */
[----:B------:R2:W5:Y:S02]  /*26f0*/  LDG.E.LTC128B.U16 R19, desc[UR36][R8.64+0x2] ;  /* 0x0000022408137981 */ /* 0x000564000c1e1520 */
.L_x_38:
[----:B------:R-:W-:Y:S05]  /*2700*/  BSYNC B1 ;  /* 0x0000000000017941 */ /* 0x000fea0003800000 */
.L_x_37:
[----:B-----5:R-:W-:Y:S01]  /*2710*/  HADD2.F32 R2, -RZ, R19.H0_H0 ;  /* 0x20000013ff027230 */ /* 0x020fe20000004100 */
[----:B------:R-:W-:Y:S01]  /*2720*/  ISETP.GT.AND P1, PT, R3, 0x8, PT ;  /* 0x000000080300780c */ /* 0x000fe20003f24270 */
[----:B------:R-:W-:Y:S03]  /*2730*/  BSSY B1, `(.L_x_39) ;  /* 0x0000008000017945 */ /* 0x000fe60003800000 */
[----:B------:R-:W-:Y:S01]  /*2740*/  FMUL R2, R2, R57 ;  /* 0x0000003902027220 */ /* 0x000fe20000400000 */
[----:B------:R-:W-:-:S03]  /*2750*/  ISETP.GT.AND P2, PT, R0, RZ, P1 ;  /* 0x000000ff0000720c */ /* 0x000fc60000f44270 */
[----:B------:R-:W-:-:S05]  /*2760*/  FFMA R2, R27, R56, R2 ;  /* 0x000000381b027223 */ /* 0x000fca0000000002 */
[----:B------:R-:W-:-:S05]  /*2770*/  F2FP.F16.F32.PACK_AB R2, RZ, R2 ;  /* 0x00000002ff02723e */ /* 0x000fca00000000ff */
[----:B------:R3:W-:Y:S01]  /*2780*/  @P0 STG.E.U16 desc[UR36][R10.64+0x2], R2 ;  /* 0x000002020a000986 */ /* 0x0007e2000c101524 */
[----:B------:R-:W-:Y:S05]  /*2790*/  @!P2 BRA `(.L_x_40) ;  /* 0x000000000004a947 */ /* 0x000fea0003800000 */
[----:B------:R4:W5:Y:S02]  /*27a0*/  LDG.E.LTC128B.U16 R19, desc[UR36][R4.64+0x10] ;  /* 0x0000102404137981 */ /* 0x000964000c1e1520 */
.L_x_40:
[----:B------:R-:W-:Y:S05]  /*27b0*/  BSYNC B1 ;  /* 0x0000000000017941 */ /* 0x000fea0003800000 */
.L_x_39:
[----:B---3-5:R-:W-:Y:S01]  /*27c0*/  HADD2.F32 R2, -RZ, R19.H0_H0 ;  /* 0x20000013ff027230 */ /* 0x028fe20000004100 */
        /* <DEDUP_REMOVED lines=9> */
.L_x_42:
[----:B------:R-:W-:Y:S05]  /*2860*/  BSYNC B1 ;  /* 0x0000000000017941 */ /* 0x000fea0003800000 */
.L_x_41:
[----:B-----5:R-:W-:Y:S01]  /*2870*/  HADD2.F32 R2, -RZ, R19.H0_H0 ;  /* 0x20000013ff027230 */ /* 0x020fe20000004100 */
[----:B------:R-:W-:Y:S01]  /*2880*/  ISETP.GT.AND P1, PT, R0, 0x8, P1 ;  /* 0x000000080000780c */ /* 0x000fe20000f24270 */
[----:B------:R-:W-:Y:S03]  /*2890*/  BSSY B1, `(.L_x_43) ;  /* 0x0000007000017945 */ /* 0x000fe60003800000 */
[----:B------:R-:W-:-:S04]  /*28a0*/  FMUL R2, R2, R57 ;  /* 0x0000003902027220 */ /* 0x000fc80000400000 */
[----:B------:R-:W-:-:S05]  /*28b0*/  FFMA R2, R29, R56, R2 ;  /* 0x000000381d027223 */ /* 0x000fca0000000002 */
[----:B------:R-:W-:-:S05]  /*28c0*/  F2FP.F16.F32.PACK_AB R2, RZ, R2 ;  /* 0x00000002ff02723e */ /* 0x000fca00000000ff */
[----:B------:R0:W-:Y:S01]  /*28d0*/  @P3 STG.E.U16 desc[UR36][R6.64+0x12], R2 ;  /* 0x0000120206003986 */ /* 0x0001e2000c101524 */
[----:B------:R-:W-:Y:S05]  /*28e0*/  @!P1 BRA `(.L_x_44) ;  /* 0x0000000000049947 */ /* 0x000fea0003800000 */
[----:B------:R0:W5:Y:S02]  /*28f0*/  LDG.E.LTC128B.U16 R19, desc[UR36][R8.64+0x10] ;  /* 0x0000102408137981 */ /* 0x000164000c1e1520 */
.L_x_44:
[----:B------:R-:W-:Y:S05]  /*2900*/  BSYNC B1 ;  /* 0x0000000000017941 */ /* 0x000fea0003800000 */
.L_x_43:
[----:B0----5:R-:W-:Y:S01]  /*2910*/  HADD2.F32 R2, -RZ, R19.H0_H0 ;  /* 0x20000013ff027230 */ /* 0x021fe20000004100 */
[----:B------:R-:W-:Y:S01]  /*2920*/  ISETP.GT.AND P0, PT, R0, 0x8, P0 ;  /* 0x000000080000780c */ /* 0x000fe20000704270 */
[----:B------:R-:W-:Y:S03]  /*2930*/  BSSY B1, `(.L_x_45) ;  /* 0x0000007000017945 */ /* 0x000fe60003800000 */
[----:B---3--:R-:W-:-:S04]  /*2940*/  FMUL R13, R2, R57 ;  /* 0x00000039020d7220 */ /* 0x008fc80000400000 */
[----:B------:R-:W-:-:S05]  /*2950*/  FFMA R13, R30, R56, R13 ;  /* 0x000000381e0d7223 */ /* 0x000fca000000000d */
[----:B------:R-:W-:-:S05]  /*2960*/  F2FP.F16.F32.PACK_AB R13, RZ, R13 ;  /* 0x0000000dff0d723e */ /* 0x000fca00000000ff */
[----:B------:R0:W-:Y:S01]  /*2970*/  @P1 STG.E.U16 desc[UR36][R10.64+0x10], R13 ;  /* 0x0000100d0a001986 */ /* 0x0001e2000c101524 */
[----:B------:R-:W-:Y:S05]  /*2980*/  @!P0 BRA `(.L_x_46) ;  /* 0x0000000000048947 */ /* 0x000fea0003800000 */
[----:B------:R3:W5:Y:S02]  /*2990*/  LDG.E.LTC128B.U16 R19, desc[UR36][R8.64+0x12] ;  /* 0x0000122408137981 */ /* 0x000764000c1e1520 */
.L_x_46:
[----:B------:R-:W-:Y:S05]  /*29a0*/  BSYNC B1 ;  /* 0x0000000000017941 */ /* 0x000fea0003800000 */
.L_x_45:
        /* <DEDUP_REMOVED lines=10> */
.L_x_48:
[----:B------:R-:W-:Y:S05]  /*2a50*/  BSYNC B1 ;  /* 0x0000000000017941 */ /* 0x000fea0003800000 */
.L_x_47:
[----:B0----5:R-:W-:Y:S01]  /*2a60*/  HADD2.F32 R2, -RZ, R19.H0_H0 ;  /* 0x20000013ff027230 */ /* 0x021fe20000004100 */
        /* <DEDUP_REMOVED lines=9> */
.L_x_50:
[----:B------:R-:W-:Y:S05]  /*2b00*/  BSYNC B1 ;  /* 0x0000000000017941 */ /* 0x000fea0003800000 */
.L_x_49:
        /* <DEDUP_REMOVED lines=9> */
.L_x_52:
[----:B------:R-:W-:Y:S05]  /*2ba0*/  BSYNC B1 ;  /* 0x0000000000017941 */ /* 0x000fea0003800000 */
.L_x_51:
[----:B0----5:R-:W-:Y:S01]  /*2bb0*/  HADD2.F32 R2, -RZ, R19.H0_H0 ;  /* 0x20000013ff027230 */ /* 0x021fe20000004100 */
        /* <DEDUP_REMOVED lines=8> */
.L_x_54:
[----:B------:R-:W-:Y:S05]  /*2c40*/  BSYNC B1 ;  /* 0x0000000000017941 */ /* 0x000fea0003800000 */
.L_x_53:
        /* <DEDUP_REMOVED lines=10> */
.L_x_56:
[----:B------:R-:W-:Y:S05]  /*2cf0*/  BSYNC B1 ;  /* 0x0000000000017941 */ /* 0x000fea0003800000 */
.L_x_55:
        /* <DEDUP_REMOVED lines=10> */
.L_x_58:
[----:B------:R-:W-:Y:S05]  /*2da0*/  BSYNC B1 ;  /* 0x0000000000017941 */ /* 0x000fea0003800000 */
.L_x_57:
        /* <DEDUP_REMOVED lines=9> */
.L_x_60:
[----:B------:R-:W-:Y:S05]  /*2e40*/  BSYNC B1 ;  /* 0x0000000000017941 */ /* 0x000fea0003800000 */
.L_x_59:
        /* <DEDUP_REMOVED lines=9> */
.L_x_62:
[----:B------:R-:W-:Y:S05]  /*2ee0*/  BSYNC B1 ;  /* 0x0000000000017941 */ /* 0x000fea0003800000 */
.L_x_61:
        /* <DEDUP_REMOVED lines=10> */
.L_x_64:
[----:B------:R-:W-:Y:S05]  /*2f90*/  BSYNC B1 ;  /* 0x0000000000017941 */ /* 0x000fea0003800000 */
.L_x_63:
        /* <DEDUP_REMOVED lines=10> */
.L_x_66:
[----:B------:R-:W-:Y:S05]  /*3040*/  BSYNC B1 ;  /* 0x0000000000017941 */ /* 0x000fea0003800000 */
.L_x_65:
        /* <DEDUP_REMOVED lines=9> */
.L_x_68:
[----:B------:R-:W-:Y:S05]  /*30e0*/  BSYNC B1 ;  /* 0x0000000000017941 */ /* 0x000fea0003800000 */
.L_x_67:
        /* <DEDUP_REMOVED lines=9> */
.L_x_70:
[----:B------:R-:W-:Y:S05]  /*3180*/  BSYNC B1 ;  /* 0x0000000000017941 */ /* 0x000fea0003800000 */
.L_x_69:
        /* <DEDUP_REMOVED lines=10> */
.L_x_72:
[----:B------:R-:W-:Y:S05]  /*3230*/  BSYNC B1 ;  /* 0x0000000000017941 */ /* 0x000fea0003800000 */
.L_x_71:
        /* <DEDUP_REMOVED lines=10> */
.L_x_74:
[----:B------:R-:W-:Y:S05]  /*32e0*/  BSYNC B1 ;  /* 0x0000000000017941 */ /* 0x000fea0003800000 */
.L_x_73:
        /* <DEDUP_REMOVED lines=9> */
.L_x_76:
[----:B------:R-:W-:Y:S05]  /*3380*/  BSYNC B1 ;  /* 0x0000000000017941 */ /* 0x000fea0003800000 */
.L_x_75:
        /* <DEDUP_REMOVED lines=9> */
.L_x_78:
[----:B------:R-:W-:Y:S05]  /*3420*/  BSYNC B1 ;  /* 0x0000000000017941 */ /* 0x000fea0003800000 */
.L_x_77:
        /* <DEDUP_REMOVED lines=10> */
.L_x_80:
[----:B------:R-:W-:Y:S05]  /*34d0*/  BSYNC B1 ;  /* 0x0000000000017941 */ /* 0x000fea0003800000 */
.L_x_79:
        /* <DEDUP_REMOVED lines=10> */
.L_x_82:
[----:B------:R-:W-:Y:S05]  /*3580*/  BSYNC B1 ;  /* 0x0000000000017941 */ /* 0x000fea0003800000 */
.L_x_81:
        /* <DEDUP_REMOVED lines=9> */
.L_x_84:
[----:B------:R-:W-:Y:S05]  /*3620*/  BSYNC B1 ;  /* 0x0000000000017941 */ /* 0x000fea0003800000 */
.L_x_83:
        /* <DEDUP_REMOVED lines=9> */
.L_x_86:
[----:B------:R-:W-:Y:S05]  /*36c0*/  BSYNC B1 ;  /* 0x0000000000017941 */ /* 0x000fea0003800000 */
.L_x_85:
        /* <DEDUP_REMOVED lines=10> */
.L_x_88:
[----:B------:R-:W-:Y:S05]  /*3770*/  BSYNC B1 ;  /* 0x0000000000017941 */ /* 0x000fea0003800000 */
.L_x_87:
[----:B0----5:R-:W-:Y:S01]  /*3780*/  HADD2.F32 R2, -RZ, R19.H0_H0 ;  /* 0x20000013ff027230 */ /* 0x021fe20000004100 */
[----:B------:R-:W-:Y:S01]  /*3790*/  ISETP.GT.AND P0, PT, R3, 0x39, PT ;  /* 0x000000390300780c */ /* 0x000fe20003f04270 */
[----:B------:R-:W-:Y:S01]  /*37a0*/  @P2 IMAD.MOV.U32 R3, RZ, RZ, R7 ;  /* 0x000000ffff032224 */ /* 0x000fe200078e0007 */
[----:B------:R-:W-:Y:S02]  /*37b0*/  BSSY B1, `(.L_x_89) ;  /* 0x0000009000017945 */ /* 0x000fe40003800000 */
[----:B------:R-:W-:Y:S01]  /*37c0*/  FMUL R13, R2, R57 ;  /* 0x00000039020d7220 */ /* 0x000fe20000400000 */
[----:B------:R-:W-:Y:S01]  /*37d0*/  @P2 IMAD.MOV.U32 R2, RZ, RZ, R6 ;  /* 0x000000ffff022224 */ /* 0x000fe200078e0006 */
[----:B------:R-:W-:Y:S02]  /*37e0*/  ISETP.GT.AND P3, PT, R0, RZ, P0 ;  /* 0x000000ff0000720c */ /* 0x000fe40000764270 */
[----:B------:R-:W-:-:S05]  /*37f0*/  FFMA R13, R52, R56, R13 ;  /* 0x00000038340d7223 */ /* 0x000fca000000000d */
[----:B------:R-:W-:-:S05]  /*3800*/  F2FP.F16.F32.PACK_AB R13, RZ, R13 ;  /* 0x0000000dff0d723e */ /* 0x000fca00000000ff */
[----:B------:R0:W-:Y:S01]  /*3810*/  @P2 STG.E.U16 desc[UR36][R2.64+0x70], R13 ;  /* 0x0000700d02002986 */ /* 0x0001e2000c101524 */
[----:B------:R-:W-:Y:S05]  /*3820*/  @!P3 BRA `(.L_x_90) ;  /* 0x000000000004b947 */ /* 0x000fea0003800000 */
[----:B------:R0:W5:Y:S02]  /*3830*/  LDG.E.LTC128B.U16 R19, desc[UR36][R4.64+0x72] ;  /* 0x0000722404137981 */ /* 0x000164000c1e1520 */
.L_x_90:
[----:B------:R-:W-:Y:S05]  /*3840*/  BSYNC B1 ;  /* 0x0000000000017941 */ /* 0x000fea0003800000 */
.L_x_89:
        /* <DEDUP_REMOVED lines=9> */
.L_x_92:
[----:B------:R-:W-:Y:S05]  /*38e0*/  BSYNC B1 ;  /* 0x0000000000017941 */ /* 0x000fea0003800000 */
.L_x_91:
[----:B0----5:R-:W-:Y:S01]  /*38f0*/  HADD2.F32 R2, -RZ, R19.H0_H0 ;  /* 0x20000013ff027230 */ /* 0x021fe20000004100 */
[----:B------:R-:W-:Y:S01]  /*3900*/  ISETP.GT.AND P0, PT, R0, 0x8, P0 ;  /* 0x000000080000780c */ /* 0x000fe20000704270 */
[----:B------:R-:W-:Y:S03]  /*3910*/  BSSY B1, `(.L_x_93) ;  /* 0x000000a000017945 */ /* 0x000fe60003800000 */
[----:B------:R-:W-:Y:S01]  /*3920*/  FMUL R3, R2, R57 ;  /* 0x0000003902037220 */ /* 0x000fe20000400000 */
[----:B------:R-:W-:-:S03]  /*3930*/  @P1 IMAD.MOV.U32 R2, RZ, RZ, R10 ;  /* 0x000000ffff021224 */ /* 0x000fc600078e000a */
[----:B------:R-:W-:-:S05]  /*3940*/  FFMA R3, R54, R56, R3 ;  /* 0x0000003836037223 */ /* 0x000fca0000000003 */
[----:B------:R-:W-:-:S04]  /*3950*/  F2FP.F16.F32.PACK_AB R3, RZ, R3 ;  /* 0x00000003ff03723e */ /* 0x000fc800000000ff */
[----:B----4-:R-:W-:Y:S01]  /*3960*/  PRMT R4, R3, 0x7610, R4 ;  /* 0x0000761003047816 */ /* 0x010fe20000000004 */
[----:B------:R-:W-:-:S05]  /*3970*/  @P1 IMAD.MOV.U32 R3, RZ, RZ, R11 ;  /* 0x000000ffff031224 */ /* 0x000fca00078e000b */
[----:B------:R0:W-:Y:S01]  /*3980*/  @P1 STG.E.U16 desc[UR36][R2.64+0x70], R4 ;  /* 0x0000700402001986 */ /* 0x0001e2000c101524 */
[----:B------:R-:W-:Y:S05]  /*3990*/  @!P0 BRA `(.L_x_94) ;  /* 0x0000000000048947 */ /* 0x000fea0003800000 */
[----:B------:R4:W5:Y:S02]  /*39a0*/  LDG.E.LTC128B.U16 R19, desc[UR36][R8.64+0x72] ;  /* 0x0000722408137981 */ /* 0x000964000c1e1520 */
.L_x_94:
[----:B------:R-:W-:Y:S05]  /*39b0*/  BSYNC B1 ;  /* 0x0000000000017941 */ /* 0x000fea0003800000 */
.L_x_93:
[----:B------:R-:W-:Y:S05]  /*39c0*/  @!P0 BRA `(.L_x_95) ;  /* 0x0000000800a88947 */ /* 0x000fea0003800000 */
[----:B-----5:R-:W-:-:S05]  /*39d0*/  HADD2.F32 R0, -RZ, R19.H0_H0 ;  /* 0x20000013ff007230 */ /* 0x020fca0000004100 */
[----:B------:R-:W-:-:S04]  /*39e0*/  FMUL R0, R0, R57 ;  /* 0x0000003900007220 */ /* 0x000fc80000400000 */
[----:B------:R-:W-:-:S05]  /*39f0*/  FFMA R0, R55, R56, R0 ;  /* 0x0000003837007223 */ /* 0x000fca0000000000 */
[----:B------:R-:W-:-:S05]  /*3a00*/  F2FP.F16.F32.PACK_AB R0, RZ, R0 ;  /* 0x00000000ff00723e */ /* 0x000fca00000000ff */
[----:B------:R0:W-:Y:S01]  /*3a10*/  STG.E.U16 desc[UR36][R10.64+0x72], R0 ;  /* 0x000072000a007986 */ /* 0x0001e2000c101524 */
[----:B------:R-:W-:Y:S05]  /*3a20*/  BRA `(.L_x_95) ;  /* 0x0000000800907947 */ /* 0x000fea0003800000 */
.L_x_34:
[----:B------:R-:W-:Y:S01]  /*3a30*/  ISETP.GT.AND P0, PT, R3, 0x1, PT ;  /* 0x000000010300780c */ /* 0x000fe20003f04270 */
[----:B------:R-:W-:Y:S01]  /*3a40*/  ULDC.64 UR4, c[0x0][0x5c0] ;  /* 0x0001700000047ab9 */ /* 0x000fe20000000a00 */
[-C--:B------:R-:W-:Y:S01]  /*3a50*/  FMUL R24, R24, R56.reuse ;  /* 0x0000003818187220 */ /* 0x080fe20000400000 */
[-C--:B------:R-:W-:Y:S01]  /*3a60*/  FMUL R25, R25, R56.reuse ;  /* 0x0000003819197220 */ /* 0x080fe20000400000 */
[----:B------:R-:W-:Y:S01]  /*3a70*/  ISETP.GT.AND P3, PT, R0, RZ, P0 ;  /* 0x000000ff0000720c */ /* 0x000fe20000764270 */
[-C--:B------:R-:W-:Y:S01]  /*3a80*/  FMUL R26, R26, R56.reuse ;  /* 0x000000381a1a7220 */ /* 0x080fe20000400000 */
[----:B------:R-:W-:Y:S01]  /*3a90*/  LEA R4, P4, R68, UR4, 0x1 ;  /* 0x0000000444047c11 */ /* 0x000fe2000f8808ff */
[----:B------:R-:W-:Y:S01]  /*3aa0*/  FMUL R27, R27, R56 ;  /* 0x000000381b1b7220 */ /* 0x000fe20000400000 */
[----:B------:R-:W-:Y:S01]  /*3ab0*/  F2FP.F16.F32.PACK_AB R24, RZ, R24 ;  /* 0x00000018ff18723e */ /* 0x000fe200000000ff */
[-C--:B------:R-:W-:Y:S01]  /*3ac0*/  FMUL R28, R28, R56.reuse ;  /* 0x000000381c1c7220 */ /* 0x080fe20000400000 */
[----:B------:R-:W-:Y:S01]  /*3ad0*/  LEA.HI.X R5, R68, UR5, R7, 0x1, P4 ;  /* 0x0000000544057c11 */ /* 0x000fe2000a0f0c07 */
[-C--:B------:R-:W-:Y:S01]  /*3ae0*/  FMUL R29, R29, R56.reuse ;  /* 0x000000381d1d7220 */ /* 0x080fe20000400000 */
[----:B------:R-:W-:Y:S01]  /*3af0*/  F2FP.F16.F32.PACK_AB R25, RZ, R25 ;  /* 0x00000019ff19723e */ /* 0x000fe200000000ff */
[-C--:B------:R-:W-:Y:S01]  /*3b00*/  FMUL R30, R30, R56.reuse ;  /* 0x000000381e1e7220 */ /* 0x080fe20000400000 */
[----:B------:R-:W-:Y:S01]  /*3b10*/  SHF.L.U64.HI R75, R74, 0x4, R75 ;  /* 0x000000044a4b7819 */ /* 0x000fe2000001024b */
[----:B------:R-:W-:Y:S01]  /*3b20*/  @P1 STG.E.U16 desc[UR36][R4.64], R24 ;  /* 0x0000001804001986 */ /* 0x000fe2000c101524 */
[----:B------:R-:W-:Y:S01]  /*3b30*/  ISETP.GT.AND P1, PT, R3, 0x8, PT ;  /* 0x000000080300780c */ /* 0x000fe20003f24270 */
[----:B------:R-:W-:Y:S01]  /*3b40*/  FMUL R31, R31, R56 ;  /* 0x000000381f1f7220 */ /* 0x000fe20000400000 */
[----:B------:R-:W-:Y:S01]  /*3b50*/  ISETP.GT.AND P4, PT, R0, 0x8, P0 ;  /* 0x000000080000780c */ /* 0x000fe20000784270 */
[----:B------:R-:W-:Y:S01]  /*3b60*/  @P3 STG.E.U16 desc[UR36][R4.64+0x2], R25 ;  /* 0x0000021904003986 */ /* 0x000fe2000c101524 */
[----:B------:R-:W-:Y:S01]  /*3b70*/  LEA R6, P3, R74, R4, 0x4 ;  /* 0x000000044a067211 */ /* 0x000fe200078620ff */
[-C--:B------:R-:W-:Y:S01]  /*3b80*/  FMUL R32, R32, R56.reuse ;  /* 0x0000003820207220 */ /* 0x080fe20000400000 */
[C---:B------:R-:W-:Y:S01]  /*3b90*/  ISETP.GT.AND P2, PT, R0.reuse, 0x8, P2 ;  /* 0x000000080000780c */ /* 0x040fe20001744270 */
[-C--:B------:R-:W-:Y:S01]  /*3ba0*/  FMUL R33, R33, R56.reuse ;  /* 0x0000003821217220 */ /* 0x080fe20000400000 */
[----:B------:R-:W-:Y:S01]  /*3bb0*/  ISETP.GT.AND P0, PT, R3, 0x9, PT ;  /* 0x000000090300780c */ /* 0x000fe20003f04270 */
[----:B------:R-:W-:Y:S01]  /*3bc0*/  IMAD.X R7, R75, 0x1, R5, P3 ;  /* 0x000000014b077824 */ /* 0x000fe200018e0605 */
[----:B------:R-:W-:Y:S01]  /*3bd0*/  ISETP.GT.AND P5, PT, R0, RZ, P1 ;  /* 0x000000ff0000720c */ /* 0x000fe20000fa4270 */
[-C--:B------:R-:W-:Y:S01]  /*3be0*/  FMUL R34, R34, R56.reuse ;  /* 0x0000003822227220 */ /* 0x080fe20000400000 */
[----:B------:R-:W-:Y:S01]  /*3bf0*/  ISETP.GT.AND P3, PT, R0, RZ, P0 ;  /* 0x000000ff0000720c */ /* 0x000fe20000764270 */
[----:B------:R-:W-:Y:S01]  /*3c00*/  FMUL R35, R35, R56 ;  /* 0x0000003823237220 */ /* 0x000fe20000400000 */
[----:B------:R-:W-:Y:S01]  /*3c10*/  F2FP.F16.F32.PACK_AB R26, RZ, R26 ;  /* 0x0000001aff1a723e */ /* 0x000fe200000000ff */
[-C--:B------:R-:W-:Y:S01]  /*3c20*/  FMUL R36, R36, R56.reuse ;  /* 0x0000003824247220 */ /* 0x080fe20000400000 */
[----:B------:R-:W-:Y:S01]  /*3c30*/  F2FP.F16.F32.PACK_AB R27, RZ, R27 ;  /* 0x0000001bff1b723e */ /* 0x000fe200000000ff */
[----:B------:R-:W-:Y:S01]  /*3c40*/  FMUL R37, R37, R56 ;  /* 0x0000003825257220 */ /* 0x000fe20000400000 */
[----:B------:R-:W-:Y:S01]  /*3c50*/  F2FP.F16.F32.PACK_AB R28, RZ, R28 ;  /* 0x0000001cff1c723e */ /* 0x000fe200000000ff */
[----:B------:R-:W-:Y:S01]  /*3c60*/  @P2 STG.E.U16 desc[UR36][R6.64], R26 ;  /* 0x0000001a06002986 */ /* 0x000fe2000c101524 */
[----:B------:R-:W-:Y:S01]  /*3c70*/  F2FP.F16.F32.PACK_AB R29, RZ, R29 ;  /* 0x0000001dff1d723e */ /* 0x000fe200000000ff */
[-C--:B------:R-:W-:Y:S01]  /*3c80*/  FMUL R38, R38, R56.reuse ;  /* 0x0000003826267220 */ /* 0x080fe20000400000 */
[C---:B------:R-:W-:Y:S01]  /*3c90*/  ISETP.GT.AND P2, PT, R0.reuse, 0x8, P1 ;  /* 0x000000080000780c */ /* 0x040fe20000f44270 */
[----:B------:R-:W-:Y:S01]  /*3ca0*/  @P4 STG.E.U16 desc[UR36][R6.64+0x2], R27 ;  /* 0x0000021b06004986 */ /* 0x000fe2000c101524 */
[----:B------:R-:W-:Y:S01]  /*3cb0*/  ISETP.GT.AND P1, PT, R3, 0x10, PT ;  /* 0x000000100300780c */ /* 0x000fe20003f24270 */
[----:B------:R-:W-:Y:S01]  /*3cc0*/  FMUL R39, R39, R56 ;  /* 0x0000003827277220 */ /* 0x000fe20000400000 */
[----:B------:R-:W-:Y:S01]  /*3cd0*/  F2FP.F16.F32.PACK_AB R30, RZ, R30 ;  /* 0x0000001eff1e723e */ /* 0x000fe200000000ff */
[----:B------:R-:W-:Y:S01]  /*3ce0*/  @P5 STG.E.U16 desc[UR36][R4.64+0x10], R28 ;  /* 0x0000101c04005986 */ /* 0x000fe2000c101524 */
[----:B------:R-:W-:Y:S01]  /*3cf0*/  ISETP.GT.AND P4, PT, R0, RZ, P1 ;  /* 0x000000ff0000720c */ /* 0x000fe20000f84270 */
[-C--:B------:R-:W-:Y:S01]  /*3d00*/  FMUL R40, R40, R56.reuse ;  /* 0x0000003828287220 */ /* 0x080fe20000400000 */
[----:B------:R-:W-:Y:S01]  /*3d10*/  F2FP.F16.F32.PACK_AB R31, RZ, R31 ;  /* 0x0000001fff1f723e */ /* 0x000fe200000000ff */
[----:B------:R-:W-:Y:S01]  /*3d20*/  @P3 STG.E.U16 desc[UR36][R4.64+0x12], R29 ;  /* 0x0000121d04003986 */ /* 0x000fe2000c101524 */
[----:B------:R-:W-:Y:S01]  /*3d30*/  ISETP.GT.AND P3, PT, R0, 0x8, P0 ;  /* 0x000000080000780c */ /* 0x000fe20000764270 */
[----:B------:R-:W-:Y:S01]  /*3d40*/  FMUL R41, R41, R56 ;  /* 0x0000003829297220 */ /* 0x000fe20000400000 */
[----:B------:R-:W-:Y:S01]  /*3d50*/  ISETP.GT.AND P0, PT, R3, 0x11, PT ;  /* 0x000000110300780c */ /* 0x000fe20003f04270 */
[----:B------:R-:W-:Y:S01]  /*3d60*/  @P2 STG.E.U16 desc[UR36][R6.64+0x10], R30 ;  /* 0x0000101e06002986 */ /* 0x000fe2000c101524 */
[----:B------:R-:W-:Y:S01]  /*3d70*/  F2FP.F16.F32.PACK_AB R32, RZ, R32 ;  /* 0x00000020ff20723e */ /* 0x000fe200000000ff */
[-C--:B------:R-:W-:Y:S01]  /*3d80*/  FMUL R42, R42, R56.reuse ;  /* 0x000000382a2a7220 */ /* 0x080fe20000400000 */
[C---:B------:R-:W-:Y:S01]  /*3d90*/  ISETP.GT.AND P5, PT, R0.reuse, RZ, P0 ;  /* 0x000000ff0000720c */ /* 0x040fe200007a4270 */
[-C--:B------:R-:W-:Y:S01]  /*3da0*/  FMUL R43, R43, R56.reuse ;  /* 0x000000382b2b7220 */ /* 0x080fe20000400000 */
[----:B------:R-:W-:Y:S01]  /*3db0*/  ISETP.GT.AND P2, PT, R0, 0x8, P1 ;  /* 0x000000080000780c */ /* 0x000fe20000f44270 */
[-C--:B------:R-:W-:Y:S01]  /*3dc0*/  FMUL R44, R44, R56.reuse ;  /* 0x000000382c2c7220 */ /* 0x080fe20000400000 */
[----:B------:R-:W-:Y:S01]  /*3dd0*/  ISETP.GT.AND P1, PT, R3, 0x18, PT ;  /* 0x000000180300780c */ /* 0x000fe20003f24270 */
[-C--:B------:R-:W-:Y:S01]  /*3de0*/  FMUL R45, R45, R56.reuse ;  /* 0x000000382d2d7220 */ /* 0x080fe20000400000 */
[----:B------:R-:W-:Y:S01]  /*3df0*/  F2FP.F16.F32.PACK_AB R33, RZ, R33 ;  /* 0x00000021ff21723e */ /* 0x000fe200000000ff */
[----:B------:R-:W-:Y:S01]  /*3e00*/  @P3 STG.E.U16 desc[UR36][R6.64+0x12], R31 ;  /* 0x0000121f06003986 */ /* 0x000fe2000c101524 */
[----:B------:R-:W-:Y:S01]  /*3e10*/  ISETP.GT.AND P3, PT, R0, 0x8, P0 ;  /* 0x000000080000780c */ /* 0x000fe20000764270 */
[-C--:B------:R-:W-:Y:S01]  /*3e20*/  FMUL R46, R46, R56.reuse ;  /* 0x000000382e2e7220 */ /* 0x080fe20000400000 */
[----:B------:R-:W-:Y:S01]  /*3e30*/  ISETP.GT.AND P0, PT, R3, 0x19, PT ;  /* 0x000000190300780c */ /* 0x000fe20003f04270 */
[----:B------:R-:W-:Y:S01]  /*3e40*/  @P4 STG.E.U16 desc[UR36][R4.64+0x20], R32 ;  /* 0x0000202004004986 */ /* 0x000fe2000c101524 */
[C---:B------:R-:W-:Y:S01]  /*3e50*/  ISETP.GT.AND P4, PT, R0.reuse, RZ, P1 ;  /* 0x000000ff0000720c */ /* 0x040fe20000f84270 */
[----:B------:R-:W-:Y:S01]  /*3e60*/  FMUL R47, R47, R56 ;  /* 0x000000382f2f7220 */ /* 0x000fe20000400000 */
[----:B------:R-:W-:Y:S01]  /*3e70*/  F2FP.F16.F32.PACK_AB R34, RZ, R34 ;  /* 0x00000022ff22723e */ /* 0x000fe200000000ff */
[----:B------:R-:W-:Y:S01]  /*3e80*/  @P5 STG.E.U16 desc[UR36][R4.64+0x22], R33 ;  /* 0x0000222104005986 */ /* 0x000fe2000c101524 */
[----:B------:R-:W-:Y:S01]  /*3e90*/  ISETP.GT.AND P5, PT, R0, RZ, P0 ;  /* 0x000000ff0000720c */ /* 0x000fe200007a4270 */
[----:B------:R-:W-:Y:S01]  /*3ea0*/  FMUL R48, R48, R56 ;  /* 0x0000003830307220 */ /* 0x000fe20000400000 */
[----:B------:R-:W-:Y:S01]  /*3eb0*/  F2FP.F16.F32.PACK_AB R35, RZ, R35 ;  /* 0x00000023ff23723e */ /* 0x000fe200000000ff */
[----:B------:R-:W-:Y:S01]  /*3ec0*/  @P2 STG.E.U16 desc[UR36][R6.64+0x20], R34 ;  /* 0x0000202206002986 */ /* 0x000fe2000c101524 */
[----:B------:R-:W-:Y:S01]  /*3ed0*/  F2FP.F16.F32.PACK_AB R36, RZ, R36 ;  /* 0x00000024ff24723e */ /* 0x000fe200000000ff */
[-C--:B------:R-:W-:Y:S01]  /*3ee0*/  FMUL R49, R49, R56.reuse ;  /* 0x0000003831317220 */ /* 0x080fe20000400000 */
[----:B------:R-:W-:Y:S01]  /*3ef0*/  ISETP.GT.AND P2, PT, R0, 0x8, P1 ;  /* 0x000000080000780c */ /* 0x000fe20000f44270 */
[----:B------:R-:W-:Y:S01]  /*3f00*/  @P3 STG.E.U16 desc[UR36][R6.64+0x22], R35 ;  /* 0x0000222306003986 */ /* 0x000fe2000c101524 */
[----:B------:R-:W-:Y:S01]  /*3f10*/  ISETP.GT.AND P1, PT, R3, 0x20, PT ;  /* 0x000000200300780c */ /* 0x000fe20003f24270 */
[-C--:B------:R-:W-:Y:S01]  /*3f20*/  FMUL R50, R50, R56.reuse ;  /* 0x0000003832327220 */ /* 0x080fe20000400000 */
[----:B------:R-:W-:Y:S01]  /*3f30*/  F2FP.F16.F32.PACK_AB R37, RZ, R37 ;  /* 0x00000025ff25723e */ /* 0x000fe200000000ff */
[----:B------:R-:W-:Y:S01]  /*3f40*/  @P4 STG.E.U16 desc[UR36][R4.64+0x30], R36 ;  /* 0x0000302404004986 */ /* 0x000fe2000c101524 */
[C---:B------:R-:W-:Y:S01]  /*3f50*/  ISETP.GT.AND P3, PT, R0.reuse, 0x8, P0 ;  /* 0x000000080000780c */ /* 0x040fe20000764270 */
[-C--:B------:R-:W-:Y:S01]  /*3f60*/  FMUL R51, R51, R56.reuse ;  /* 0x0000003833337220 */ /* 0x080fe20000400000 */
[----:B------:R-:W-:Y:S01]  /*3f70*/  ISETP.GT.AND P0, PT, R3, 0x21, PT ;  /* 0x000000210300780c */ /* 0x000fe20003f04270 */
[----:B------:R-:W-:Y:S01]  /*3f80*/  @P5 STG.E.U16 desc[UR36][R4.64+0x32], R37 ;  /* 0x0000322504005986 */ /* 0x000fe2000c101524 */
        /* <DEDUP_REMOVED lines=10> */
[----:B------:R-:W-:-:S02]  /*4030*/  F2FP.F16.F32.PACK_AB R41, RZ, R41 ;  /* 0x00000029ff29723e */ /* 0x000fc400000000ff */
[C---:B------:R-:W-:Y:S01]  /*4040*/  ISETP.GT.AND P1, PT, R0.reuse, 0x8, P1 ;  /* 0x000000080000780c */ /* 0x040fe20000f24270 */
[----:B------:R-:W-:Y:S01]  /*4050*/  @P3 STG.E.U16 desc[UR36][R6.64+0x32], R39 ;  /* 0x0000322706003986 */ /* 0x000fe2000c101524 */
[C---:B------:R-:W-:Y:S02]  /*4060*/  ISETP.GT.AND P2, PT, R0.reuse, 0x8, P0 ;  /* 0x000000080000780c */ /* 0x040fe40000744270 */
[C---:B------:R-:W-:Y:S01]  /*4070*/  ISETP.GT.AND P0, PT, R3.reuse, 0x29, PT ;  /* 0x000000290300780c */ /* 0x040fe20003f04270 */
[----:B------:R-:W-:Y:S01]  /*4080*/  @P4 STG.E.U16 desc[UR36][R4.64+0x40], R40 ;  /* 0x0000402804004986 */ /* 0x000fe2000c101524 */
[----:B------:R-:W-:Y:S02]  /*4090*/  ISETP.GT.AND P4, PT, R3, 0x28, PT ;  /* 0x000000280300780c */ /* 0x000fe40003f84270 */
[----:B------:R-:W-:Y:S01]  /*40a0*/  F2FP.F16.F32.PACK_AB R42, RZ, R42 ;  /* 0x0000002aff2a723e */ /* 0x000fe200000000ff */
[----:B------:R-:W-:Y:S01]  /*40b0*/  @P5 STG.E.U16 desc[UR36][R4.64+0x42], R41 ;  /* 0x0000422904005986 */ /* 0x000fe2000c101524 */
[----:B------:R-:W-:-:S02]  /*40c0*/  ISETP.GT.AND P5, PT, R0, RZ, P4 ;  /* 0x000000ff0000720c */ /* 0x000fc400027a4270 */
[C---:B------:R-:W-:Y:S01]  /*40d0*/  ISETP.GT.AND P3, PT, R0.reuse, RZ, P0 ;  /* 0x000000ff0000720c */ /* 0x040fe20000764270 */
[----:B------:R-:W-:Y:S01]  /*40e0*/  @P1 STG.E.U16 desc[UR36][R6.64+0x40], R42 ;  /* 0x0000402a06001986 */ /* 0x000fe2000c101524 */
[----:B------:R-:W-:Y:S02]  /*40f0*/  F2FP.F16.F32.PACK_AB R43, RZ, R43 ;  /* 0x0000002bff2b723e */ /* 0x000fe400000000ff */
[----:B------:R-:W-:Y:S02]  /*4100*/  F2FP.F16.F32.PACK_AB R44, RZ, R44 ;  /* 0x0000002cff2c723e */ /* 0x000fe400000000ff */
[C---:B------:R-:W-:Y:S01]  /*4110*/  ISETP.GT.AND P4, PT, R0.reuse, 0x8, P4 ;  /* 0x000000080000780c */ /* 0x040fe20002784270 */
[----:B------:R-:W-:Y:S01]  /*4120*/  @P2 STG.E.U16 desc[UR36][R6.64+0x42], R43 ;  /* 0x0000422b06002986 */ /* 0x000fe2000c101524 */
[----:B------:R-:W-:Y:S02]  /*4130*/  F2FP.F16.F32.PACK_AB R45, RZ, R45 ;  /* 0x0000002dff2d723e */ /* 0x000fe400000000ff */
[----:B------:R-:W-:Y:S01]  /*4140*/  ISETP.GT.AND P2, PT, R3, 0x31, PT ;  /* 0x000000310300780c */ /* 0x000fe20003f44270 */
[----:B------:R-:W-:Y:S01]  /*4150*/  @P5 STG.E.U16 desc[UR36][R4.64+0x50], R44 ;  /* 0x0000502c04005986 */ /* 0x000fe2000c101524 */
[----:B------:R-:W-:-:S02]  /*4160*/  ISETP.GT.AND P5, PT, R0, 0x8, P0 ;  /* 0x000000080000780c */ /* 0x000fc400007a4270 */
[C---:B------:R-:W-:Y:S01]  /*4170*/  ISETP.GT.AND P1, PT, R3.reuse, 0x38, PT ;  /* 0x000000380300780c */ /* 0x040fe20003f24270 */
[----:B------:R-:W-:Y:S01]  /*4180*/  @P3 STG.E.U16 desc[UR36][R4.64+0x52], R45 ;  /* 0x0000522d04003986 */ /* 0x000fe2000c101524 */
[C---:B------:R-:W-:Y:S02]  /*4190*/  ISETP.GT.AND P3, PT, R3.reuse, 0x30, PT ;  /* 0x000000300300780c */ /* 0x040fe40003f64270 */
[----:B------:R-:W-:Y:S01]  /*41a0*/  ISETP.GT.AND P0, PT, R3, 0x39, PT ;  /* 0x000000390300780c */ /* 0x000fe20003f04270 */
[----:B------:R-:W-:Y:S01]  /*41b0*/  @P4 IMAD.MOV.U32 R2, RZ, RZ, R6 ;  /* 0x000000ffff024224 */ /* 0x000fe200078e0006 */
[----:B------:R-:W-:Y:S01]  /*41c0*/  F2FP.F16.F32.PACK_AB R46, RZ, R46 ;  /* 0x0000002eff2e723e */ /* 0x000fe200000000ff */
[----:B------:R-:W-:Y:S01]  /*41d0*/  @P4 IMAD.MOV.U32 R3, RZ, RZ, R7 ;  /* 0x000000ffff034224 */ /* 0x000fe200078e0007 */
[----:B------:R-:W-:Y:S02]  /*41e0*/  F2FP.F16.F32.PACK_AB R47, RZ, R47 ;  /* 0x0000002fff2f723e */ /* 0x000fe400000000ff */
[----:B------:R-:W-:-:S02]  /*41f0*/  F2FP.F16.F32.PACK_AB R48, RZ, R48 ;  /* 0x00000030ff30723e */ /* 0x000fc400000000ff */
[----:B------:R1:W-:Y:S01]  /*4200*/  @P4 STG.E.U16 desc[UR36][R2.64+0x50], R46 ;  /* 0x0000502e02004986 */ /* 0x0003e2000c101524 */
[C---:B------:R-:W-:Y:S02]  /*4210*/  ISETP.GT.AND P4, PT, R0.reuse, RZ, P2 ;  /* 0x000000ff0000720c */ /* 0x040fe40001784270 */
[----:B------:R-:W-:Y:S02]  /*4220*/  F2FP.F16.F32.PACK_AB R49, RZ, R49 ;  /* 0x00000031ff31723e */ /* 0x000fe400000000ff */
[----:B------:R-:W-:Y:S02]  /*4230*/  ISETP.GT.AND P2, PT, R0, 0x8, P2 ;  /* 0x000000080000780c */ /* 0x000fe40001744270 */
[----:B------:R-:W-:Y:S02]  /*4240*/  F2FP.F16.F32.PACK_AB R50, RZ, R50 ;  /* 0x00000032ff32723e */ /* 0x000fe400000000ff */
[----:B------:R-:W-:Y:S02]  /*4250*/  F2FP.F16.F32.PACK_AB R51, RZ, R51 ;  /* 0x00000033ff33723e */ /* 0x000fe400000000ff */
[----:B------:R-:W-:Y:S01]  /*4260*/  F2FP.F16.F32.PACK_AB R52, RZ, R52 ;  /* 0x00000034ff34723e */ /* 0x000fe200000000ff */
[----:B-1----:R-:W-:Y:S01]  /*4270*/  @P5 IMAD.MOV.U32 R2, RZ, RZ, R6 ;  /* 0x000000ffff025224 */ /* 0x002fe200078e0006 */
[----:B------:R-:W-:Y:S01]  /*4280*/  F2FP.F16.F32.PACK_AB R53, RZ, R53 ;  /* 0x00000035ff35723e */ /* 0x000fe200000000ff */
[----:B------:R-:W-:Y:S01]  /*4290*/  @P5 IMAD.MOV.U32 R3, RZ, RZ, R7 ;  /* 0x000000ffff035224 */ /* 0x000fe200078e0007 */
[----:B------:R-:W-:-:S02]  /*42a0*/  F2FP.F16.F32.PACK_AB R54, RZ, R54 ;  /* 0x00000036ff36723e */ /* 0x000fc400000000ff */
[----:B------:R-:W-:Y:S02]  /*42b0*/  F2FP.F16.F32.PACK_AB R55, RZ, R55 ;  /* 0x00000037ff37723e */ /* 0x000fe400000000ff */
[----:B------:R1:W-:Y:S01]  /*42c0*/  @P5 STG.E.U16 desc[UR36][R2.64+0x52], R47 ;  /* 0x0000522f02005986 */ /* 0x0003e2000c101524 */
[C---:B------:R-:W-:Y:S02]  /*42d0*/  ISETP.GT.AND P5, PT, R0.reuse, RZ, P3 ;  /* 0x000000ff0000720c */ /* 0x040fe40001fa4270 */
[----:B------:R-:W-:-:S11]  /*42e0*/  ISETP.GT.AND P3, PT, R0, 0x8, P3 ;  /* 0x000000080000780c */ /* 0x000fd60001f64270 */
[----:B-1----:R-:W-:Y:S02]  /*42f0*/  @P5 IMAD.MOV.U32 R2, RZ, RZ, R4 ;  /* 0x000000ffff025224 */ /* 0x002fe400078e0004 */
[----:B------:R-:W-:-:S05]  /*4300*/  @P5 IMAD.MOV.U32 R3, RZ, RZ, R5 ;  /* 0x000000ffff035224 */ /* 0x000fca00078e0005 */
[----:B------:R1:W-:Y:S01]  /*4310*/  @P5 STG.E.U16 desc[UR36][R2.64+0x60], R48 ;  /* 0x0000603002005986 */ /* 0x0003e2000c101524 */
[C---:B------:R-:W-:Y:S02]  /*4320*/  ISETP.GT.AND P5, PT, R0.reuse, RZ, P0 ;  /* 0x000000ff0000720c */ /* 0x040fe400007a4270 */
[----:B------:R-:W-:Y:S01]  /*4330*/  ISETP.GT.AND P0, PT, R0, 0x8, P0 ;  /* 0x000000080000780c */ /* 0x000fe20000704270 */
[----:B-1----:R-:W-:Y:S02]  /*4340*/  @P4 IMAD.MOV.U32 R2, RZ, RZ, R4 ;  /* 0x000000ffff024224 */ /* 0x002fe400078e0004 */
[----:B------:R-:W-:-:S05]  /*4350*/  @P4 IMAD.MOV.U32 R3, RZ, RZ, R5 ;  /* 0x000000ffff034224 */ /* 0x000fca00078e0005 */
[----:B------:R1:W-:Y:S01]  /*4360*/  @P4 STG.E.U16 desc[UR36][R2.64+0x62], R49 ;  /* 0x0000623102004986 */ /* 0x0003e2000c101524 */
[C---:B------:R-:W-:Y:S02]  /*4370*/  ISETP.GT.AND P4, PT, R0.reuse, RZ, P1 ;  /* 0x000000ff0000720c */ /* 0x040fe40000f84270 */
[----:B------:R-:W-:Y:S01]  /*4380*/  ISETP.GT.AND P1, PT, R0, 0x8, P1 ;  /* 0x000000080000780c */ /* 0x000fe20000f24270 */
[----:B-1----:R-:W-:Y:S02]  /*4390*/  @P3 IMAD.MOV.U32 R2, RZ, RZ, R6 ;  /* 0x000000ffff023224 */ /* 0x002fe400078e0006 */
[----:B------:R-:W-:-:S05]  /*43a0*/  @P3 IMAD.MOV.U32 R3, RZ, RZ, R7 ;  /* 0x000000ffff033224 */ /* 0x000fca00078e0007 */
[----:B------:R1:W-:Y:S02]  /*43b0*/  @P3 STG.E.U16 desc[UR36][R2.64+0x60], R50 ;  /* 0x0000603202003986 */ /* 0x0003e4000c101524 */
[----:B-1----:R-:W-:Y:S02]  /*43c0*/  @P2 IMAD.MOV.U32 R2, RZ, RZ, R6 ;  /* 0x000000ffff022224 */ /* 0x002fe400078e0006 */
[----:B------:R-:W-:-:S05]  /*43d0*/  @P2 IMAD.MOV.U32 R3, RZ, RZ, R7 ;  /* 0x000000ffff032224 */ /* 0x000fca00078e0007 */
[----:B------:R1:W-:Y:S02]  /*43e0*/  @P2 STG.E.U16 desc[UR36][R2.64+0x62], R51 ;  /* 0x0000623302002986 */ /* 0x0003e4000c101524 */
[----:B-1----:R-:W-:Y:S02]  /*43f0*/  @P4 IMAD.MOV.U32 R2, RZ, RZ, R4 ;  /* 0x000000ffff024224 */ /* 0x002fe400078e0004 */
[----:B------:R-:W-:-:S05]  /*4400*/  @P4 IMAD.MOV.U32 R3, RZ, RZ, R5 ;  /* 0x000000ffff034224 */ /* 0x000fca00078e0005 */
[----:B------:R1:W-:Y:S04]  /*4410*/  @P4 STG.E.U16 desc[UR36][R2.64+0x70], R52 ;  /* 0x0000703402004986 */ /* 0x0003e8000c101524 */
[----:B------:R2:W-:Y:S01]  /*4420*/  @P5 STG.E.U16 desc[UR36][R4.64+0x72], R53 ;  /* 0x0000723504005986 */ /* 0x0005e2000c101524 */
[----:B-1----:R-:W-:Y:S02]  /*4430*/  @P1 IMAD.MOV.U32 R2, RZ, RZ, R6 ;  /* 0x000000ffff021224 */ /* 0x002fe400078e0006 */
[----:B------:R-:W-:-:S05]  /*4440*/  @P1 IMAD.MOV.U32 R3, RZ, RZ, R7 ;  /* 0x000000ffff031224 */ /* 0x000fca00078e0007 */
[----:B------:R2:W-:Y:S04]  /*4450*/  @P1 STG.E.U16 desc[UR36][R2.64+0x70], R54 ;  /* 0x0000703602001986 */ /* 0x0005e8000c101524 */
[----:B------:R2:W-:Y:S02]  /*4460*/  @P0 STG.E.U16 desc[UR36][R6.64+0x72], R55 ;  /* 0x0000723706000986 */ /* 0x0005e4000c101524 */
.L_x_95:
[----:B------:R-:W-:Y:S05]  /*4470*/  BSYNC B0 ;  /* 0x0000000000007941 */ /* 0x000fea0003800000 */
.L_x_33:
[----:B0-2---:R-:W2:Y:S01]  /*4480*/  LDL.64 R2, [R1] ;  /* 0x0000000001027983 */ /* 0x005ea20000100a00 */
[----:B------:R-:W-:Y:S01]  /*4490*/  ULDC.64 UR4, c[0x0][0x650] ;  /* 0x0001940000047ab9 */ /* 0x000fe20000000a00 */
[----:B------:R0:W-:Y:S01]  /*44a0*/  SYNCS.ARRIVE.TRANS64.A1T0 RZ, [R64+UR47], RZ ;  /* 0x000000ff40ff79a7 */ /* 0x0001e2000810002f */
[----:B------:R-:W-:Y:S01]  /*44b0*/  PRMT R0, RZ, 0x7610, R0 ;  /* 0x00007610ff007816 */ /* 0x000fe20000000000 */
[----:B-----5:R-:W-:Y:S02]  /*44c0*/  IMAD.MOV.U32 R19, RZ, RZ, -0x1 ;  /* 0xffffffffff137424 */ /* 0x020fe400078e00ff */
[----:B------:R-:W-:Y:S01]  /*44d0*/  IMAD.MOV.U32 R22, RZ, RZ, -0x1 ;  /* 0xffffffffff167424 */ /* 0x000fe200078e00ff */
[----:B--2---:R-:W-:-:S04]  /*44e0*/  LEA R18, P0, R2, R18, 0x1 ;  /* 0x0000001202127211 */ /* 0x004fc800078008ff */
[----:B------:R-:W-:Y:S01]  /*44f0*/  LEA.HI.X R17, R2, R17, R23, 0x1, P0 ;  /* 0x0000001102117211 */ /* 0x000fe200000f0c17 */
[----:B------:R-:W-:Y:S01]  /*4500*/  IMAD.MOV.U32 R2, RZ, RZ, -0x1 ;  /* 0xffffffffff027424 */ /* 0x000fe200078e00ff */
[----:B------:R-:W-:-:S04]  /*4510*/  ISETP.GE.U32.AND P0, PT, R18, UR4, PT ;  /* 0x0000000412007c0c */ /* 0x000fc8000bf06070 */
[----:B------:R-:W-:-:S13]  /*4520*/  ISETP.GE.U32.AND.EX P0, PT, R17, UR5, PT, P0 ;  /* 0x0000000511007c0c */ /* 0x000fda000bf06100 */
[----:B0-----:R-:W-:Y:S05]  /*4530*/  @P0 BRA `(.L_x_96) ;  /* 0x0000000400700947 */ /* 0x001fea0003800000 */
[----:B-1----:R-:W0:Y:S01]  /*4540*/  S2R R10, SR_CTAID.X ;  /* 0x00000000000a7919 */ /* 0x002e220000002500 */
[----:B---34-:R-:W1:Y:S01]  /*4550*/  LDC.64 R8, c[0x0][0x628] ;  /* 0x00018a00ff087b82 */ /* 0x018e620000000a00 */
[----:B------:R-:W-:Y:S01]  /*4560*/  ULDC UR4, c[0x0][0x150] ;  /* 0x0000540000047ab9 */ /* 0x000fe20000000800 */
[----:B------:R-:W-:Y:S01]  /*4570*/  IMAD.MOV.U32 R6, RZ, RZ, R18 ;  /* 0x000000ffff067224 */ /* 0x000fe200078e0012 */
[----:B------:R-:W2:Y:S01]  /*4580*/  S2R R20, SR_CTAID.Y ;  /* 0x0000000000147919 */ /* 0x000ea20000002600 */
[----:B------:R-:W-:-:S04]  /*4590*/  IMAD.MOV.U32 R7, RZ, RZ, R17 ;  /* 0x000000ffff077224 */ /* 0x000fc800078e0011 */
[----:B------:R-:W3:Y:S08]  /*45a0*/  LDC R15, c[0x0][0x144] ;  /* 0x00005100ff0f7b82 */ /* 0x000ef00000000800 */
[----:B------:R-:W4:Y:S08]  /*45b0*/  LDC R0, c[0x0][0x630] ;  /* 0x00018c00ff007b82 */ /* 0x000f300000000800 */
[----:B------:R-:W2:Y:S01]  /*45c0*/  LDC.64 R12, c[0x0][0x620] ;  /* 0x00018800ff0c7b82 */ /* 0x000ea20000000a00 */
[----:B-1----:R-:W-:-:S04]  /*45d0*/  ISETP.NE.U32.AND P0, PT, R8, RZ, PT ;  /* 0x000000ff0800720c */ /* 0x002fc80003f05070 */
[----:B------:R-:W-:Y:S02]  /*45e0*/  ISETP.NE.AND.EX P0, PT, R9, RZ, PT, P0 ;  /* 0x000000ff0900720c */ /* 0x000fe40003f05300 */
[----:B0-----:R-:W-:-:S05]  /*45f0*/  I2FP.F32.U32 R2, R10 ;  /* 0x0000000a00027245 */ /* 0x001fca0000201000 */
[----:B------:R-:W-:-:S04]  /*4600*/  FMUL R2, R2, UR4 ;  /* 0x0000000402027c20 */ /* 0x000fc80008400000 */
[----:B------:R0:W1:Y:S02]  /*4610*/  F2I.U32.TRUNC.NTZ R14, R2 ;  /* 0x00000002000e7305 */ /* 0x000064000020f000 */
[----:B---34-:R-:W-:Y:S05]  /*4620*/  @!P0 BRA `(.L_x_97) ;  /* 0x0000000000288947 */ /* 0x018fea0003800000 */
[----:B------:R-:W3:Y:S02]  /*4630*/  LDC R3, c[0x0][0x634] ;  /* 0x00018d00ff037b82 */ /* 0x000ee40000000800 */
[----:B---3--:R-:W-:-:S05]  /*4640*/  IADD3 R7, P0, R18, R3, RZ ;  /* 0x0000000312077210 */ /* 0x008fca0007f1e0ff */
[----:B------:R-:W-:-:S04]  /*4650*/  IMAD.X R11, RZ, RZ, R17, P0 ;  /* 0x000000ffff0b7224 */ /* 0x000fc800000e0611 */
[----:B0-----:R-:W-:-:S04]  /*4660*/  IMAD.WIDE.U32 R2, R11, R8, RZ ;  /* 0x000000080b027225 */ /* 0x001fc800078e00ff */
[----:B------:R-:W-:-:S04]  /*4670*/  IMAD.WIDE.U32 R4, P0, R7, R9, R2 ;  /* 0x0000000907047225 */ /* 0x000fc80007800002 */
[----:B------:R-:W-:-:S04]  /*4680*/  IMAD.WIDE.U32 R2, R7, R8, RZ ;  /* 0x0000000807027225 */ /* 0x000fc800078e00ff */
[----:B------:R-:W-:Y:S01]  /*4690*/  IMAD.X R7, RZ, RZ, RZ, P0 ;  /* 0x000000ffff077224 */ /* 0x000fe200000e06ff */
[----:B------:R-:W-:Y:S01]  /*46a0*/  IADD3 RZ, P0, R3, R4, RZ ;  /* 0x0000000403ff7210 */ /* 0x000fe20007f1e0ff */
[----:B------:R-:W-:-:S04]  /*46b0*/  IMAD.MOV.U32 R6, RZ, RZ, R5 ;  /* 0x000000ffff067224 */ /* 0x000fc800078e0005 */
[----:B------:R-:W-:-:S08]  /*46c0*/  IMAD.WIDE.U32.X R6, R11, R9, R6, P0 ;  /* 0x000000090b067225 */ /* 0x000fd000000e0406 */
.L_x_97:
[----:B------:R-:W3:Y:S01]  /*46d0*/  LDC.64 R26, c[0x0][0x640] ;  /* 0x00019000ff1a7b82 */ /* 0x000ee20000000a00 */
[-C--:B------:R-:W-:Y:S01]  /*46e0*/  SHF.R.U64 R11, R6, R0.reuse, R7 ;  /* 0x00000000060b7219 */ /* 0x080fe20000001207 */
[----:B------:R-:W-:Y:S01]  /*46f0*/  IMAD.MOV.U32 R19, RZ, RZ, R17 ;  /* 0x000000ffff137224 */ /* 0x000fe200078e0011 */
[----:B------:R-:W-:Y:S01]  /*4700*/  SHF.R.U32.HI R0, RZ, R0, R7 ;  /* 0x00000000ff007219 */ /* 0x000fe20000011607 */
[----:B-1----:R-:W-:Y:S01]  /*4710*/  IMAD.MOV R14, RZ, RZ, -R14 ;  /* 0x000000ffff0e7224 */ /* 0x002fe200078e0a0e */
[----:B------:R-:W-:Y:S01]  /*4720*/  IADD3 R5, P0, RZ, -R11, RZ ;  /* 0x8000000bff057210 */ /* 0x000fe20007f1e0ff */
[----:B------:R-:W-:Y:S01]  /*4730*/  ULDC UR4, c[0x0][0x154] ;  /* 0x0000550000047ab9 */ /* 0x000fe20000000800 */
[----:B------:R-:W-:Y:S01]  /*4740*/  IMAD.MOV.U32 R7, RZ, RZ, 0x1 ;  /* 0x00000001ff077424 */ /* 0x000fe200078e00ff */
[----:B------:R-:W1:Y:S01]  /*4750*/  LDC R4, c[0x0][0x618] ;  /* 0x00018600ff047b82 */ /* 0x000e620000000800 */
[----:B------:R-:W-:Y:S02]  /*4760*/  IMAD R22, R15, R14, R10 ;  /* 0x0000000e0f167224 */ /* 0x000fe400078e020a */
[----:B------:R-:W-:-:S04]  /*4770*/  IMAD.X R3, RZ, RZ, ~R0, P0 ;  /* 0x000000ffff037224 */ /* 0x000fc800000e0e00 */
[-C--:B--2---:R-:W-:Y:S01]  /*4780*/  IMAD R0, R3, R12.reuse, RZ ;  /* 0x0000000c03007224 */ /* 0x084fe200078e02ff */
[----:B------:R-:W2:Y:S01]  /*4790*/  LDC R6, c[0x0][0x608] ;  /* 0x00018200ff067b82 */ /* 0x000ea20000000800 */
[----:B0-----:R-:W-:-:S04]  /*47a0*/  IMAD.WIDE.U32 R2, R5, R12, R18 ;  /* 0x0000000c05027225 */ /* 0x001fc800078e0012 */
[----:B------:R-:W-:Y:S01]  /*47b0*/  IMAD R5, R5, R13, R0 ;  /* 0x0000000d05057224 */ /* 0x000fe200078e0200 */
[----:B------:R-:W-:Y:S02]  /*47c0*/  I2FP.F32.U32 R0, R20 ;  /* 0x0000001400007245 */ /* 0x000fe40000201000 */
[----:B------:R-:W0:Y:S01]  /*47d0*/  LDC R24, c[0x0][0x658] ;  /* 0x00019600ff187b82 */ /* 0x000e220000000800 */
[----:B------:R-:W-:Y:S01]  /*47e0*/  IMAD.IADD R3, R3, 0x1, R5 ;  /* 0x0000000103037824 */ /* 0x000fe200078e0205 */
[----:B---3--:R-:W-:Y:S01]  /*47f0*/  ISETP.NE.U32.AND P0, PT, R26, RZ, PT ;  /* 0x000000ff1a00720c */ /* 0x008fe20003f05070 */
[----:B------:R-:W-:Y:S01]  /*4800*/  FMUL R0, R0, UR4 ;  /* 0x0000000400007c20 */ /* 0x000fe20008400000 */
[----:B------:R-:W-:Y:S02]  /*4810*/  IMAD.MOV.U32 R5, RZ, RZ, -0x1 ;  /* 0xffffffffff057424 */ /* 0x000fe400078e00ff */
[----:B------:R-:W-:Y:S01]  /*4820*/  ISETP.NE.AND.EX P0, PT, R27, RZ, PT, P0 ;  /* 0x000000ff1b00720c */ /* 0x000fe20003f05300 */
[----:B------:R3:W4:Y:S01]  /*4830*/  F2I.U32.TRUNC.NTZ R12, R0 ;  /* 0x00000000000c7305 */ /* 0x000722000020f000 */
[----:B------:R-:W3:Y:S01]  /*4840*/  LDC R15, c[0x0][0x148] ;  /* 0x00005200ff0f7b82 */ /* 0x000ee20000000800 */
[----:B-1----:R-:W-:-:S02]  /*4850*/  SHF.R.U64 R10, R2, R4, R3 ;  /* 0x00000004020a7219 */ /* 0x002fc40000001203 */
[----:B------:R-:W-:-:S05]  /*4860*/  SHF.R.U32.HI R3, RZ, R4, R3 ;  /* 0x00000004ff037219 */ /* 0x000fca0000011603 */
[----:B------:R-:W1:Y:S01]  /*4870*/  LDC R14, c[0x0][0x600] ;  /* 0x00018000ff0e7b82 */ /* 0x000e620000000800 */
[-CC-:B--2---:R-:W-:Y:S02]  /*4880*/  SHF.R.U64 R8, R10, R6.reuse, R3.reuse ;  /* 0x000000060a087219 */ /* 0x184fe40000001203 */
[----:B------:R-:W-:-:S05]  /*4890*/  SHF.R.U32.HI R3, RZ, R6, R3 ;  /* 0x00000006ff037219 */ /* 0x000fca0000011603 */
[----:B------:R-:W2:Y:S01]  /*48a0*/  LDC R21, c[0x0][0x648] ;  /* 0x00019200ff157b82 */ /* 0x000ea20000000800 */
[-CC-:B0-----:R-:W-:Y:S02]  /*48b0*/  SHF.R.U64 R13, R8, R24.reuse, R3.reuse ;  /* 0x00000018080d7219 */ /* 0x181fe40000001203 */
[-C--:B------:R-:W-:Y:S02]  /*48c0*/  SHF.L.U32 R5, R5, R24.reuse, RZ ;  /* 0x0000001805057219 */ /* 0x080fe400000006ff */
[-C--:B------:R-:W-:Y:S01]  /*48d0*/  SHF.R.U32.HI R3, RZ, R24.reuse, R3 ;  /* 0x00000018ff037219 */ /* 0x080fe20000011603 */
[----:B------:R-:W-:Y:S01]  /*48e0*/  IMAD.MOV.U32 R2, RZ, RZ, R13 ;  /* 0x000000ffff027224 */ /* 0x000fe200078e000d */
[----:B------:R-:W-:Y:S01]  /*48f0*/  SHF.L.U32 R24, R7, R24, RZ ;  /* 0x0000001807187219 */ /* 0x000fe200000006ff */
[----:B------:R-:W0:Y:S01]  /*4900*/  LDC R25, c[0x0][0x638] ;  /* 0x00018e00ff197b82 */ /* 0x000e220000000800 */
[----:B------:R-:W-:-:S07]  /*4910*/  LOP3.LUT R19, RZ, R5, RZ, 0x33, !PT ;  /* 0x00000005ff137212 */ /* 0x000fce00078e33ff */
[----:B------:R-:W0:Y:S01]  /*4920*/  LDC R28, c[0x0][0x610] ;  /* 0x00018400ff1c7b82 */ /* 0x000e220000000800 */
[----:B----4-:R-:W-:Y:S05]  /*4930*/  @!P0 BRA `(.L_x_98) ;  /* 0x0000000000288947 */ /* 0x010fea0003800000 */
[----:B---3--:R-:W3:Y:S02]  /*4940*/  LDC R0, c[0x0][0x64c] ;  /* 0x00019300ff007b82 */ /* 0x008ee40000000800 */
[----:B---3--:R-:W-:-:S05]  /*4950*/  IADD3 R7, P0, R13, R0, RZ ;  /* 0x000000000d077210 */ /* 0x008fca0007f1e0ff */
        /* <DEDUP_REMOVED lines=8> */
.L_x_98:
[----:B------:R-:W4:Y:S01]  /*49e0*/  LDC R4, c[0x0][0x65c] ;  /* 0x00019700ff047b82 */ /* 0x000f220000000800 */
[----:B--23--:R-:W-:Y:S01]  /*49f0*/  SHF.R.U64 R0, R2, R21, R3 ;  /* 0x0000001502007219 */ /* 0x00cfe20000001203 */
[----:B-1----:R-:W-:Y:S01]  /*4a00*/  VIADD R3, R14, 0xffffffff ;  /* 0xffffffff0e037836 */ /* 0x002fe20000000000 */
[----:B------:R-:W-:Y:S01]  /*4a10*/  LOP3.LUT R19, R8, R19, RZ, 0xc0, !PT ;  /* 0x0000001308137212 */ /* 0x000fe200078ec0ff */
[----:B------:R-:W-:Y:S02]  /*4a20*/  IMAD.MOV R12, RZ, RZ, -R12 ;  /* 0x000000ffff0c7224 */ /* 0x000fe400078e0a0c */
[----:B------:R-:W-:Y:S01]  /*4a30*/  IMAD.MOV R2, RZ, RZ, -R0 ;  /* 0x000000ffff027224 */ /* 0x000fe200078e0a00 */
[----:B------:R-:W-:Y:S01]  /*4a40*/  LOP3.LUT R3, R10, R3, RZ, 0xc0, !PT ;  /* 0x000000030a037212 */ /* 0x000fe200078ec0ff */
[----:B------:R-:W-:Y:S02]  /*4a50*/  IMAD R19, R24, R0, R19 ;  /* 0x0000000018137224 */ /* 0x000fe400078e0213 */
[----:B0-----:R-:W-:-:S04]  /*4a60*/  IMAD R0, R2, R25, R13 ;  /* 0x0000001902007224 */ /* 0x001fc800078e020d */
[----:B------:R-:W-:Y:S01]  /*4a70*/  IMAD R2, R0, R14, R3 ;  /* 0x0000000e00027224 */ /* 0x000fe200078e0203 */
[----:B----4-:R-:W-:Y:S01]  /*4a80*/  ISETP.NE.AND P0, PT, R4, 0x1, PT ;  /* 0x000000010400780c */ /* 0x010fe20003f05270 */
[----:B------:R-:W-:-:S05]  /*4a90*/  IMAD.MOV.U32 R4, RZ, RZ, 0x1 ;  /* 0x00000001ff047424 */ /* 0x000fca00078e00ff */
[----:B------:R-:W-:-:S07]  /*4aa0*/  PRMT R0, R4, 0x7610, R0 ;  /* 0x0000761004007816 */ /* 0x000fce0000000000 */
[----:B------:R-:W-:-:S04]  /*4ab0*/  @P0 IMAD R22, R15, R12, R20 ;  /* 0x0000000c0f160224 */ /* 0x000fc800078e0214 */
[----:B------:R-:W-:-:S05]  /*4ac0*/  IMAD R19, R19, R28, R22 ;  /* 0x0000001c13137224 */ /* 0x000fca00078e0216 */
[----:B------:R-:W-:Y:S02]  /*4ad0*/  SEL R22, R2, R19, !P0 ;  /* 0x0000001302167207 */ /* 0x000fe40004000000 */
[----:B------:R-:W-:Y:S01]  /*4ae0*/  SEL R19, R19, R2, !P0 ;  /* 0x0000000213137207 */ /* 0x000fe20004000000 */
[----:B------:R-:W-:-:S07]  /*4af0*/  IMAD.MOV.U32 R2, RZ, RZ, R11 ;  /* 0x000000ffff027224 */ /* 0x000fce00078e000b */
.L_x_96:
[----:B------:R-:W-:Y:S02]  /*4b00*/  LOP3.LUT P0, RZ, R0, 0xff, RZ, 0xc0, !PT ;  /* 0x000000ff00ff7812 */ /* 0x000fe4000780c0ff */
[----:B------:R-:W-:-:S11]  /*4b10*/  LOP3.LUT R71, R71, 0x1, RZ, 0x3c, !PT ;  /* 0x0000000147477812 */ /* 0x000fd600078e3cff */
[----:B------:R-:W-:Y:S05]  /*4b20*/  @P0 BRA `(.L_x_99) ;  /* 0xffffffc800bc0947 */ /* 0x000fea000383ffff */
[----:B------:R-:W-:Y:S05]  /*4b30*/  EXIT ;  /* 0x000000000000794d */ /* 0x000fea0003800000 */
.L_x_14:
[----:B------:R-:W-:-:S08]  /*4b40*/  ISETP.NE.AND P0, PT, R0, RZ, PT ;  /* 0x000000ff0000720c */ /* 0x000fd00003f05270 */
[----:B0-----:R-:W0:-:S00]  /*4b50*/  USETMAXREG.DEALLOC.CTAPOOL 0x28 ;  /* 0x00000028000079c8 */ /* 0x001e0000080e0500 */
[----:B------:R-:W-:Y:S05]  /*4b60*/  @P0 EXIT ;  /* 0x000000000000094d */ /* 0x000fea0003800000 */
[----:B0-----:R-:W-:Y:S01]  /*4b70*/  LOP3.LUT P0, RZ, R8, 0xff, RZ, 0xc0, !PT ;  /* 0x000000ff08ff7812 */ /* 0x001fe2000780c0ff */
[----:B------:R-:W-:Y:S02]  /*4b80*/  IMAD.MOV.U32 R0, RZ, RZ, 0x1 ;  /* 0x00000001ff007424 */ /* 0x000fe400078e00ff */
[----:B------:R-:W-:-:S10]  /*4b90*/  IMAD.MOV.U32 R7, RZ, RZ, RZ ;  /* 0x000000ffff077224 */ /* 0x000fd400078e00ff */
[----:B------:R-:W-:Y:S05]  /*4ba0*/  @!P0 BRA `(.L_x_100) ;  /* 0x0000000c00188947 */ /* 0x000fea0003800000 */
[----:B------:R-:W-:Y:S01]  /*4bb0*/  LOP3.LUT P0, RZ, R4, 0x1f, RZ, 0xc0, !PT ;  /* 0x0000001f04ff7812 */ /* 0x000fe2000780c0ff */
[----:B------:R-:W-:Y:S01]  /*4bc0*/  ULDC UR5, c[0x0][0x658] ;  /* 0x0001960000057ab9 */ /* 0x000fe20000000800 */
[----:B------:R-:W-:Y:S01]  /*4bd0*/  UMOV UR6, 0xffffffff ;  /* 0xffffffff00067882 */ /* 0x000fe20000000000 */
[----:B------:R-:W-:Y:S01]  /*4be0*/  BSSY B0, `(.L_x_100) ;  /* 0x00000c2000007945 */ /* 0x000fe20003800000 */
[----:B------:R-:W-:Y:S01]  /*4bf0*/  USHF.L.U32 UR6, UR6, UR5, URZ ;  /* 0x0000000506067299 */ /* 0x000fe2000800063f */
[C---:B------:R-:W-:Y:S01]  /*4c00*/  ISETP.NE.AND P2, PT, R3.reuse, RZ, PT ;  /* 0x000000ff0300720c */ /* 0x040fe20003f45270 */
[----:B------:R-:W-:Y:S01]  /*4c10*/  IMAD.MOV.U32 R8, RZ, RZ, 0x1 ;  /* 0x00000001ff087424 */ /* 0x000fe200078e00ff */
[----:B------:R-:W-:Y:S01]  /*4c20*/  ISETP.NE.OR P0, PT, R3, RZ, !P0 ;  /* 0x000000ff0300720c */ /* 0x000fe20004705670 */
[----:B------:R-:W-:Y:S01]  /*4c30*/  IMAD.MOV.U32 R0, RZ, RZ, 0x1 ;  /* 0x00000001ff007424 */ /* 0x000fe200078e00ff */
[----:B------:R-:W-:Y:S01]  /*4c40*/  LOP3.LUT R6, R16, 0x2, RZ, 0xfc, !PT ;  /* 0x0000000210067812 */ /* 0x000fe200078efcff */
[----:B------:R-:W-:Y:S01]  /*4c50*/  IMAD.MOV.U32 R7, RZ, RZ, RZ ;  /* 0x000000ffff077224 */ /* 0x000fe200078e00ff */
[----:B------:R-:W-:Y:S01]  /*4c60*/  ULDC UR4, c[0x0][0x600] ;  /* 0x0001800000047ab9 */ /* 0x000fe20000000800 */
[----:B------:R-:W-:Y:S01]  /*4c70*/  UMOV UR7, 0x1 ;  /* 0x0000000100077882 */ /* 0x000fe20000000000 */
[----:B------:R-:W-:-:S02]  /*4c80*/  UIADD3 UR21, UR40, 0x1, URZ ;  /* 0x0000000128157890 */ /* 0x000fc4000fffe03f */
[----:B------:R-:W-:Y:S02]  /*4c90*/  UIADD3 UR13, UR4, -0x1, URZ ;  /* 0xffffffff040d7890 */ /* 0x000fe4000fffe03f */
[----:B------:R-:W-:Y:S02]  /*4ca0*/  USHF.L.U32 UR15, UR7, UR5, URZ ;  /* 0x00000005070f7299 */ /* 0x000fe4000800063f */
[----:B------:R-:W-:Y:S01]  /*4cb0*/  ULOP3.LUT UR14, URZ, UR6, URZ, 0x33, !UPT ;  /* 0x000000063f0e7292 */ /* 0x000fe2000f8e333f */
[----:B------:R-:W-:-:S11]  /*4cc0*/  ULDC.64 UR22, c[0x0][0x198] ;  /* 0x0000660000167ab9 */ /* 0x000fd60000000a00 */
.L_x_112:
[----:B------:R-:W-:-:S03]  /*4cd0*/  UMOV UR4, 0xffffffff ;  /* 0xffffffff00047882 */ /* 0x000fc60000000000 */
[----:B------:R-:W-:Y:S05]  /*4ce0*/  BRA.DIV UR4, `(.L_x_101) ;  /* 0x0000001604447947 */ /* 0x000fea000b800000 */
[----:B------:R-:W-:-:S13]  /*4cf0*/  ELECT P6, URZ, PT ;  /* 0x00000000003f782f */ /* 0x000fda00038c0000 */
.L_x_135:
[----:B------:R-:W0:Y:S01]  /*4d00*/  LDC R3, c[0x0][0x28c] ;  /* 0x0000a300ff037b82 */ /* 0x000e220000000800 */
[----:B------:R-:W-:Y:S01]  /*4d10*/  BSSY B1, `(.L_x_102) ;  /* 0x0000035000017945 */ /* 0x000fe20003800000 */
[----:B0-----:R-:W-:-:S13]  /*4d20*/  ISETP.LT.OR P6, PT, R3, 0x1, !P6 ;  /* 0x000000010300780c */ /* 0x001fda00077c1670 */
[----:B------:R-:W-:Y:S05]  /*4d30*/  @P6 BRA `(.L_x_103) ;  /* 0x0000000000c86947 */ /* 0x000fea0003800000 */
[----:B------:R-:W-:Y:S02]  /*4d40*/  IMAD.SHL.U32 R22, R22, 0x40, RZ ;  /* 0x0000004016167824 */ /* 0x000fe400078e00ff */
[----:B------:R-:W-:Y:S02]  /*4d50*/  IMAD.SHL.U32 R19, R19, 0x40, RZ ;  /* 0x0000004013137824 */ /* 0x000fe400078e00ff */
[----:B------:R-:W-:Y:S02]  /*4d60*/  IMAD.MOV.U32 R12, RZ, RZ, RZ ;  /* 0x000000ffff0c7224 */ /* 0x000fe400078e00ff */
[----:B------:R-:W-:Y:S02]  /*4d70*/  IMAD.U32 R13, RZ, RZ, UR21 ;  /* 0x00000015ff0d7e24 */ /* 0x000fe4000f8e00ff */
[----:B------:R-:W-:Y:S02]  /*4d80*/  IMAD.MOV.U32 R3, RZ, RZ, R0 ;  /* 0x000000ffff037224 */ /* 0x000fe400078e0000 */
[----:B------:R-:W-:-:S07]  /*4d90*/  IMAD.MOV.U32 R4, RZ, RZ, R7 ;  /* 0x000000ffff047224 */ /* 0x000fce00078e0007 */
.L_x_107:
[----:B------:R-:W0:Y:S01]  /*4da0*/  S2R R10, SR_CgaCtaId ;  /* 0x00000000000a7919 */ /* 0x000e220000008800 */
[----:B------:R-:W-:Y:S01]  /*4db0*/  MOV R5, 0x400 ;  /* 0x0000040000057802 */ /* 0x000fe20000000f00 */
[----:B------:R-:W1:Y:S03]  /*4dc0*/  @!P2 LDC R9, c[0x0][0x500] ;  /* 0x00014000ff09ab82 */ /* 0x000e660000000800 */
[----:B0-----:R-:W-:Y:S02]  /*4dd0*/  LEA R11, R10, R5, 0x18 ;  /* 0x000000050a0b7211 */ /* 0x001fe400078ec0ff */
[----:B------:R-:W-:-:S03]  /*4de0*/  SHF.L.U32 R5, R3, 0x1f, RZ ;  /* 0x0000001f03057819 */ /* 0x000fc600000006ff */
[----:B------:R-:W-:-:S04]  /*4df0*/  IMAD R10, R4, 0x8, R11 ;  /* 0x00000008040a7824 */ /* 0x000fc800078e020b */
[----:B------:R-:W0:Y:S02]  /*4e00*/  SYNCS.PHASECHK.TRANS64.TRYWAIT P1, [R10+URZ+0x70], R5 ;  /* 0x000070050a0075a7 */ /* 0x000e24000802017f */
[----:B01----:R-:W-:Y:S05]  /*4e10*/  @!P1 BRA `(.L_x_104) ;  /* 0x0000001400189947 */ /* 0x003fea0003800000 */
.L_x_136:
[----:B0-----:R-:W-:Y:S01]  /*4e20*/  PRMT R5, R6, 0x9910, RZ ;  /* 0x0000991006057816 */ /* 0x001fe200000000ff */
[----:B------:R0:W-:Y:S03]  /*4e30*/  @!P2 SYNCS.ARRIVE.TRANS64 RZ, [R10+URZ], R9 ;  /* 0x000000090affa9a7 */ /* 0x0001e6000800003f */
[----:B------:R-:W-:-:S13]  /*4e40*/  ISETP.NE.AND P1, PT, R5, 0x2, PT ;  /* 0x000000020500780c */ /* 0x000fda0003f25270 */
[----:B0-----:R-:W-:Y:S05]  /*4e50*/  @P1 BRA `(.L_x_105) ;  /* 0x0000000000041947 */ /* 0x001fea0003800000 */
[----:B------:R-:W-:Y:S01]  /*4e60*/  BPT.TRAP 0x1 ;  /* 0x000000040000795c */ /* 0x000fe20000300000 */
.L_x_105:
[----:B------:R-:W-:Y:S05]  /*4e70*/  @P0 BRA `(.L_x_106) ;  /* 0x0000000000040947 */ /* 0x000fea0003800000 */
[----:B------:R-:W-:Y:S01]  /*4e80*/  BPT.TRAP 0x1 ;  /* 0x000000040000795c */ /* 0x000fe20000300000 */
.L_x_106:
[----:B------:R-:W-:Y:S01]  /*4e90*/  IMAD R11, R4, 0x2000, R11 ;  /* 0x00002000040b7824 */ /* 0x000fe200078e020b */
[----:B------:R-:W-:Y:S01]  /*4ea0*/  R2UR UR19, R12 ;  /* 0x000000000c1372ca */ /* 0x000fe200000e0000 */
[----:B------:R-:W-:Y:S01]  /*4eb0*/  VIADD R13, R13, 0xffffffff ;  /* 0xffffffff0d0d7836 */ /* 0x000fe20000000000 */
[----:B------:R-:W-:Y:S01]  /*4ec0*/  R2UR UR9, R10 ;  /* 0x000000000a0972ca */ /* 0x000fe200000e0000 */
[----:B------:R-:W-:Y:S01]  /*4ed0*/  UIADD3 UR4, UP0, UR22, 0xf0, URZ ;  /* 0x000000f016047890 */ /* 0x000fe2000ff1e03f */
[----:B------:R-:W-:Y:S01]  /*4ee0*/  R2UR UR16, R11 ;  /* 0x000000000b1072ca */ /* 0x000fe200000e0000 */
[----:B------:R-:W-:Y:S01]  /*4ef0*/  UIADD3 UR24, UP1, UR22, 0x1f0, URZ ;  /* 0x000001f016187890 */ /* 0x000fe2000ff3e03f */
[----:B------:R-:W-:Y:S01]  /*4f00*/  R2UR UR12, R2 ;  /* 0x00000000020c72ca */ /* 0x000fe200000e0000 */
[----:B------:R-:W-:Y:S01]  /*4f10*/  UIADD3.X UR5, URZ, UR23, URZ, UP0, !UPT ;  /* 0x000000173f057290 */ /* 0x000fe200087fe43f */
[----:B------:R-:W-:Y:S01]  /*4f20*/  R2UR UR11, R19 ;  /* 0x00000000130b72ca */ /* 0x000fe200000e0000 */
[----:B------:R-:W-:Y:S01]  /*4f30*/  VIADD R4, R4, 0x1 ;  /* 0x0000000104047836 */ /* 0x000fe20000000000 */
[----:B------:R-:W-:Y:S01]  /*4f40*/  R2UR UR18, R22 ;  /* 0x00000000161272ca */ /* 0x000fe200000e0000 */
[----:B------:R-:W-:Y:S01]  /*4f50*/  UIADD3.X UR25, URZ, UR23, URZ, UP1, !UPT ;  /* 0x000000173f197290 */ /* 0x000fe20008ffe43f */
[----:B------:R-:W-:Y:S01]  /*4f60*/  ISETP.GT.AND P3, PT, R13, 0x1, PT ;  /* 0x000000010d00780c */ /* 0x000fe20003f64270 */
[----:B------:R-:W-:Y:S01]  /*4f70*/  UMOV UR6, 0x0 ;  /* 0x0000000000067882 */ /* 0x000fe20000000000 */
[----:B------:R-:W-:Y:S01]  /*4f80*/  ISETP.NE.AND P1, PT, R4, 0xe, PT ;  /* 0x0000000e0400780c */ /* 0x000fe20003f25270 */
[----:B------:R-:W-:Y:S01]  /*4f90*/  UMOV UR7, 0x10000000 ;  /* 0x1000000000077882 */ /* 0x000fe20000000000 */
[----:B------:R-:W-:Y:S01]  /*4fa0*/  UMOV UR10, UR19 ;  /* 0x00000013000a7c82 */ /* 0x000fe20008000000 */
[----:B------:R-:W-:Y:S01]  /*4fb0*/  UIADD3 UR8, UR16, 0x200, URZ ;  /* 0x0000020010087890 */ /* 0x000fe2000fffe03f */
[----:B------:R-:W-:Y:S01]  /*4fc0*/  SEL R10, RZ, 0x1, P1 ;  /* 0x00000001ff0a7807 */ /* 0x000fe20000800000 */
[----:B------:R-:W-:Y:S01]  /*4fd0*/  UIADD3 UR16, UR16, 0x1c200, URZ ;  /* 0x0001c20010107890 */ /* 0x000fe2000fffe03f */
[----:B------:R-:W-:Y:S01]  /*4fe0*/  VIADD R12, R12, 0x40 ;  /* 0x000000400c0c7836 */ /* 0x000fe20000000000 */
[----:B------:R-:W-:Y:S01]  /*4ff0*/  UMOV UR17, UR9 ;  /* 0x0000000900117c82 */ /* 0x000fe20008000000 */
[----:B------:R-:W-:Y:S01]  /*5000*/  UMOV UR20, UR12 ;  /* 0x0000000c00147c82 */ /* 0x000fe20008000000 */
[----:B------:R-:W-:-:S02]  /*5010*/  LOP3.LUT R3, R3, R10, RZ, 0x3c, !PT ;  /* 0x0000000a03037212 */ /* 0x000fc400078e3cff */
[----:B------:R-:W-:Y:S01]  /*5020*/  SEL R4, R4, RZ, P1 ;  /* 0x000000ff04047207 */ /* 0x000fe20000800000 */
[----:B------:R0:W-:Y:S02]  /*5030*/  UTMALDG.3D [UR8], [UR4], desc[UR6] ;  /* 0x00000608040075b4 */ /* 0x0001e40008011000 */
[----:B------:R0:W-:Y:S02]  /*5040*/  UTMALDG.3D [UR16], [UR24], desc[UR6] ;  /* 0x00000610180075b4 */ /* 0x0001e40008011000 */
[----:B0-----:R-:W-:Y:S05]  /*5050*/  @P3 BRA `(.L_x_107) ;  /* 0xfffffffc00503947 */ /* 0x001fea000383ffff */
.L_x_103:
[----:B------:R-:W-:Y:S05]  /*5060*/  BSYNC B1 ;  /* 0x0000000000017941 */ /* 0x000fea0003800000 */
.L_x_102:
[----:B------:R-:W2:Y:S01]  /*5070*/  LDL.64 R10, [R1] ;  /* 0x00000000010a7983 */ /* 0x000ea20000100a00 */
[----:B------:R-:W-:Y:S01]  /*5080*/  LOP3.LUT P4, RZ, R8, 0xff, RZ, 0xc0, !PT ;  /* 0x000000ff08ff7812 */ /* 0x000fe2000788c0ff */
[----:B------:R-:W-:Y:S01]  /*5090*/  VIADD R4, R7, UR40 ;  /* 0x0000002807047c36 */ /* 0x000fe20008000000 */
[----:B------:R-:W-:Y:S01]  /*50a0*/  ULDC.64 UR4, c[0x0][0x650] ;  /* 0x0001940000047ab9 */ /* 0x000fe20000000a00 */
[----:B------:R-:W-:Y:S01]  /*50b0*/  IMAD.U32 R5, RZ, RZ, UR40 ;  /* 0x00000028ff057e24 */ /* 0x000fe2000f8e00ff */
[----:B------:R-:W-:Y:S01]  /*50c0*/  UISETP.GE.U32.AND UP0, UPT, UR40, 0xe, UPT ;  /* 0x0000000e2800788c */ /* 0x000fe2000bf06070 */
[----:B------:R-:W-:Y:S01]  /*50d0*/  BSSY B1, `(.L_x_108) ;  /* 0x0000070000017945 */ /* 0x000fe20003800000 */
[----:B------:R-:W-:Y:S01]  /*50e0*/  SHF.R.U32.HI R2, RZ, 0x1, R4 ;  /* 0x00000001ff027819 */ /* 0x000fe20000011604 */
[----:B------:R-:W-:Y:S01]  /*50f0*/  IMAD.MOV.U32 R19, RZ, RZ, -0x1 ;  /* 0xffffffffff137424 */ /* 0x000fe200078e00ff */
[----:B------:R-:W-:Y:S01]  /*5100*/  ISETP.GT.U32.AND P1, PT, R4, 0xd, PT ;  /* 0x0000000d0400780c */ /* 0x000fe20003f24070 */
[----:B------:R-:W-:Y:S01]  /*5110*/  IMAD.MOV.U32 R22, RZ, RZ, -0x1 ;  /* 0xffffffffff167424 */ /* 0x000fe200078e00ff */
[----:B------:R-:W-:-:S02]  /*5120*/  PLOP3.LUT P3, PT, PT, PT, UP0, 0x80, 0x0 ;  /* 0x000000000000781c */ /* 0x000fc40003f6f008 */
[----:B------:R-:W-:Y:S01]  /*5130*/  ISETP.LT.U32.AND P1, PT, R5, 0xe, P1 ;  /* 0x0000000e0500780c */ /* 0x000fe20000f21070 */
[----:B------:R-:W0:Y:S01]  /*5140*/  @P4 S2R R8, SR_CgaCtaId ;  /* 0x0000000000084919 */ /* 0x000e220000008800 */
[----:B------:R-:W-:-:S04]  /*5150*/  @P4 MOV R3, 0x400 ;  /* 0x0000040000034802 */ /* 0x000fc80000000f00 */
[----:B0-----:R-:W-:Y:S01]  /*5160*/  @P4 LEA R8, R8, R3, 0x18 ;  /* 0x0000000308084211 */ /* 0x001fe200078ec0ff */
[----:B------:R-:W-:-:S03]  /*5170*/  IMAD.WIDE.U32 R2, R2, -0x6db6db6d, RZ ;  /* 0x9249249302027825 */ /* 0x000fc600078e00ff */
[----:B------:R0:W-:Y:S01]  /*5180*/  @P4 SYNCS.ARRIVE.TRANS64.A1T0 RZ, [R8+URZ+0x118], RZ ;  /* 0x000118ff08ff49a7 */ /* 0x0001e2000810003f */
[----:B------:R-:W-:Y:S01]  /*5190*/  IMAD.MOV.U32 R2, RZ, RZ, -0x1 ;  /* 0xffffffffff027424 */ /* 0x000fe200078e00ff */
[----:B------:R-:W-:Y:S02]  /*51a0*/  SHF.R.U32.HI R5, RZ, 0x2, R3 ;  /* 0x00000002ff057819 */ /* 0x000fe40000011603 */
[----:B------:R-:W-:-:S03]  /*51b0*/  SEL R3, RZ, 0x1, !P1 ;  /* 0x00000001ff037807 */ /* 0x000fc60004800000 */
[----:B------:R-:W-:Y:S01]  /*51c0*/  IMAD R7, R5, -0xe, R4 ;  /* 0xfffffff205077824 */ /* 0x000fe200078e0204 */
[----:B------:R-:W-:Y:S02]  /*51d0*/  LOP3.LUT R0, R0, R3, RZ, 0x3c, !PT ;  /* 0x0000000300007212 */ /* 0x000fe400078e3cff */
[----:B------:R-:W-:Y:S02]  /*51e0*/  PRMT R3, RZ, 0x7610, R3 ;  /* 0x00007610ff037816 */ /* 0x000fe40000000003 */
[----:B------:R-:W-:Y:S02]  /*51f0*/  @P3 LOP3.LUT R0, R0, 0x1, R5, 0x78, !PT ;  /* 0x0000000100003812 */ /* 0x000fe400078e7805 */
[----:B0-----:R-:W-:Y:S02]  /*5200*/  PRMT R8, RZ, 0x7610, R8 ;  /* 0x00007610ff087816 */ /* 0x001fe40000000008 */
[----:B--2---:R-:W-:-:S04]  /*5210*/  IADD3 R18, P4, R18, R10, RZ ;  /* 0x0000000a12127210 */ /* 0x004fc80007f9e0ff */
[----:B------:R-:W-:Y:S01]  /*5220*/  ISETP.GE.U32.AND P1, PT, R18, UR4, PT ;  /* 0x0000000412007c0c */ /* 0x000fe2000bf26070 */
[----:B------:R-:W-:-:S05]  /*5230*/  IMAD.X R17, R17, 0x1, R23, P4 ;  /* 0x0000000111117824 */ /* 0x000fca00020e0617 */
[----:B------:R-:W-:-:S13]  /*5240*/  ISETP.GE.U32.AND.EX P1, PT, R17, UR5, PT, P1 ;  /* 0x0000000511007c0c */ /* 0x000fda000bf26110 */
[----:B------:R-:W-:Y:S05]  /*5250*/  @P1 BRA `(.L_x_109) ;  /* 0x00000004005c1947 */ /* 0x000fea0003800000 */
[----:B------:R-:W0:Y:S01]  /*5260*/  S2R R11, SR_CTAID.X ;  /* 0x00000000000b7919 */ /* 0x000e220000002500 */
[----:B------:R-:W-:Y:S01]  /*5270*/  ULDC.64 UR4, c[0x0][0x628] ;  /* 0x00018a0000047ab9 */ /* 0x000fe20000000a00 */
[----:B------:R-:W1:Y:S01]  /*5280*/  LDC R12, c[0x0][0x144] ;  /* 0x00005100ff0c7b82 */ /* 0x000e620000000800 */
[----:B------:R-:W-:Y:S01]  /*5290*/  ISETP.NE.U32.AND P1, PT, RZ, UR4, PT ;  /* 0x00000004ff007c0c */ /* 0x000fe2000bf25070 */
[----:B------:R-:W2:Y:S01]  /*52a0*/  S2R R9, SR_CTAID.Y ;  /* 0x0000000000097919 */ /* 0x000ea20000002600 */
[----:B------:R-:W-:Y:S01]  /*52b0*/  ULDC UR6, c[0x0][0x150] ;  /* 0x0000540000067ab9 */ /* 0x000fe20000000800 */
[----:B------:R-:W-:Y:S01]  /*52c0*/  ULDC UR7, c[0x0][0x630] ;  /* 0x00018c0000077ab9 */ /* 0x000fe20000000800 */
[----:B------:R-:W-:Y:S01]  /*52d0*/  ISETP.NE.AND.EX P1, PT, RZ, UR5, PT, P1 ;  /* 0x00000005ff007c0c */ /* 0x000fe2000bf25310 */
[----:B------:R-:W-:Y:S01]  /*52e0*/  IMAD.MOV.U32 R2, RZ, RZ, R18 ;  /* 0x000000ffff027224 */ /* 0x000fe200078e0012 */
[----:B0-----:R-:W-:-:S05]  /*52f0*/  I2FP.F32.U32 R3, R11 ;  /* 0x0000000b00037245 */ /* 0x001fca0000201000 */
[----:B------:R-:W-:Y:S01]  /*5300*/  FMUL R14, R3, UR6 ;  /* 0x00000006030e7c20 */ /* 0x000fe20008400000 */
[----:B------:R-:W-:-:S05]  /*5310*/  IMAD.MOV.U32 R3, RZ, RZ, R17 ;  /* 0x000000ffff037224 */ /* 0x000fca00078e0011 */
[----:B--2---:R-:W-:Y:S05]  /*5320*/  @!P1 BRA `(.L_x_110) ;  /* 0x0000000000289947 */ /* 0x004fea0003800000 */
[----:B------:R-:W-:Y:S02]  /*5330*/  ULDC UR6, c[0x0][0x634] ;  /* 0x00018d0000067ab9 */ /* 0x000fe40000000800 */
[----:B------:R-:W-:-:S05]  /*5340*/  IADD3 R3, P1, R18, UR6, RZ ;  /* 0x0000000612037c10 */ /* 0x000fca000ff3e0ff */
[----:B------:R-:W-:-:S04]  /*5350*/  IMAD.X R13, RZ, RZ, R17, P1 ;  /* 0x000000ffff0d7224 */ /* 0x000fc800008e0611 */
[----:B------:R-:W-:-:S04]  /*5360*/  IMAD.WIDE.U32 R4, R13, UR4, RZ ;  /* 0x000000040d047c25 */ /* 0x000fc8000f8e00ff */
[----:B------:R-:W-:-:S04]  /*5370*/  IMAD.WIDE.U32 R4, P1, R3, UR5, R4 ;  /* 0x0000000503047c25 */ /* 0x000fc8000f820004 */
[----:B------:R-:W-:-:S04]  /*5380*/  IMAD.WIDE.U32 R2, R3, UR4, RZ ;  /* 0x0000000403027c25 */ /* 0x000fc8000f8e00ff */
[----:B------:R-:W-:Y:S01]  /*5390*/  IMAD.MOV.U32 R2, RZ, RZ, R5 ;  /* 0x000000ffff027224 */ /* 0x000fe200078e0005 */
[----:B------:R-:W-:Y:S01]  /*53a0*/  IADD3 RZ, P3, R3, R4, RZ ;  /* 0x0000000403ff7210 */ /* 0x000fe20007f7e0ff */
[----:B------:R-:W-:-:S04]  /*53b0*/  IMAD.X R3, RZ, RZ, RZ, P1 ;  /* 0x000000ffff037224 */ /* 0x000fc800008e06ff */
[----:B------:R-:W-:-:S08]  /*53c0*/  IMAD.WIDE.U32.X R2, R13, UR5, R2, P3 ;  /* 0x000000050d027c25 */ /* 0x000fd000098e0402 */
.L_x_110:
[--C-:B------:R-:W-:Y:S01]  /*53d0*/  SHF.R.U64 R10, R2, UR7, R3.reuse ;  /* 0x00000007020a7c19 */ /* 0x100fe20008001203 */
[----:B------:R-:W0:Y:S01]  /*53e0*/  F2I.U32.TRUNC.NTZ R14, R14 ;  /* 0x0000000e000e7305 */ /* 0x000e22000020f000 */
[----:B------:R-:W-:Y:S01]  /*53f0*/  SHF.R.U32.HI R2, RZ, UR7, R3 ;  /* 0x00000007ff027c19 */ /* 0x000fe20008011603 */
[----:B------:R-:W-:Y:S01]  /*5400*/  ULDC.64 UR4, c[0x0][0x620] ;  /* 0x0001880000047ab9 */ /* 0x000fe20000000a00 */
[----:B------:R-:W-:Y:S01]  /*5410*/  IADD3 R5, P1, RZ, -R10, RZ ;  /* 0x8000000aff057210 */ /* 0x000fe20007f3e0ff */
[----:B------:R-:W-:Y:S01]  /*5420*/  IMAD.MOV.U32 R3, RZ, RZ, R17 ;  /* 0x000000ffff037224 */ /* 0x000fe200078e0011 */
[----:B------:R-:W-:-:S03]  /*5430*/  ULDC.64 UR6, c[0x0][0x640] ;  /* 0x0001900000067ab9 */ /* 0x000fc60000000a00 */
[----:B------:R-:W-:Y:S01]  /*5440*/  IMAD.X R2, RZ, RZ, ~R2, P1 ;  /* 0x000000ffff027224 */ /* 0x000fe200008e0e02 */
[----:B------:R-:W-:-:S03]  /*5450*/  ISETP.NE.U32.AND P1, PT, RZ, UR6, PT ;  /* 0x00000006ff007c0c */ /* 0x000fc6000bf25070 */
[----:B------:R-:W-:Y:S01]  /*5460*/  IMAD R4, R2, UR4, RZ ;  /* 0x0000000402047c24 */ /* 0x000fe2000f8e02ff */
[----:B------:R-:W-:Y:S01]  /*5470*/  ISETP.NE.AND.EX P1, PT, RZ, UR7, PT, P1 ;  /* 0x00000007ff007c0c */ /* 0x000fe2000bf25310 */
[----:B------:R-:W-:-:S04]  /*5480*/  IMAD.MOV.U32 R2, RZ, RZ, R18 ;  /* 0x000000ffff027224 */ /* 0x000fc800078e0012 */
[----:B------:R-:W-:Y:S01]  /*5490*/  IMAD.WIDE.U32 R2, R5, UR4, R2 ;  /* 0x0000000405027c25 */ /* 0x000fe2000f8e0002 */
[----:B------:R-:W-:-:S03]  /*54a0*/  ULDC UR4, c[0x0][0x618] ;  /* 0x0001860000047ab9 */ /* 0x000fc60000000800 */
[----:B------:R-:W-:Y:S01]  /*54b0*/  IMAD R5, R5, UR5, R4 ;  /* 0x0000000505057c24 */ /* 0x000fe2000f8e0204 */
[----:B------:R-:W-:Y:S01]  /*54c0*/  ULDC UR5, c[0x0][0x154] ;  /* 0x0000550000057ab9 */ /* 0x000fe20000000800 */
[----:B0-----:R-:W-:Y:S02]  /*54d0*/  IMAD.MOV R4, RZ, RZ, -R14 ;  /* 0x000000ffff047224 */ /* 0x001fe400078e0a0e */
[----:B------:R-:W0:Y:S01]  /*54e0*/  LDC R14, c[0x0][0x148] ;  /* 0x00005200ff0e7b82 */ /* 0x000e220000000800 */
[----:B------:R-:W-:Y:S02]  /*54f0*/  IMAD.IADD R3, R3, 0x1, R5 ;  /* 0x0000000103037824 */ /* 0x000fe400078e0205 */
[----:B-1----:R-:W-:Y:S01]  /*5500*/  IMAD R11, R12, R4, R11 ;  /* 0x000000040c0b7224 */ /* 0x002fe200078e020b */
[----:B------:R-:W-:Y:S02]  /*5510*/  I2FP.F32.U32 R4, R9 ;  /* 0x0000000900047245 */ /* 0x000fe40000201000 */
[----:B------:R-:W-:-:S02]  /*5520*/  SHF.R.U64 R12, R2, UR4, R3 ;  /* 0x00000004020c7c19 */ /* 0x000fc40008001203 */
[----:B------:R-:W-:Y:S01]  /*5530*/  SHF.R.U32.HI R3, RZ, UR4, R3 ;  /* 0x00000004ff037c19 */ /* 0x000fe20008011603 */
[----:B------:R-:W-:Y:S01]  /*5540*/  FMUL R4, R4, UR5 ;  /* 0x0000000504047c20 */ /* 0x000fe20008400000 */
[----:B------:R-:W-:Y:S02]  /*5550*/  ULDC UR4, c[0x0][0x608] ;  /* 0x0001820000047ab9 */ /* 0x000fe40000000800 */
[--C-:B------:R-:W-:Y:S01]  /*5560*/  SHF.R.U64 R15, R12, UR4, R3.reuse ;  /* 0x000000040c0f7c19 */ /* 0x100fe20008001203 */
[----:B------:R1:W2:Y:S01]  /*5570*/  F2I.U32.TRUNC.NTZ R20, R4 ;  /* 0x0000000400147305 */ /* 0x0002a2000020f000 */
[----:B------:R-:W-:Y:S01]  /*5580*/  SHF.R.U32.HI R2, RZ, UR4, R3 ;  /* 0x00000004ff027c19 */ /* 0x000fe20008011603 */
[----:B------:R-:W-:-:S03]  /*5590*/  ULDC UR4, c[0x0][0x658] ;  /* 0x0001960000047ab9 */ /* 0x000fc60000000800 */
[--C-:B------:R-:W-:Y:S02]  /*55a0*/  SHF.R.U64 R13, R15, UR4, R2.reuse ;  /* 0x000000040f0d7c19 */ /* 0x100fe40008001202 */
[----:B------:R-:W-:-:S03]  /*55b0*/  SHF.R.U32.HI R19, RZ, UR4, R2 ;  /* 0x00000004ff137c19 */ /* 0x000fc60008011602 */
[----:B------:R-:W-:Y:S02]  /*55c0*/  IMAD.MOV.U32 R2, RZ, RZ, R13 ;  /* 0x000000ffff027224 */ /* 0x000fe400078e000d */
[----:B------:R-:W-:Y:S01]  /*55d0*/  IMAD.MOV.U32 R3, RZ, RZ, R19 ;  /* 0x000000ffff037224 */ /* 0x000fe200078e0013 */
[----:B-1----:R-:W-:Y:S06]  /*55e0*/  @!P1 BRA `(.L_x_111) ;  /* 0x0000000000289947 */ /* 0x002fec0003800000 */
        /* <DEDUP_REMOVED lines=10> */
.L_x_111:
[----:B------:R-:W1:Y:S01]  /*5690*/  LDC R4, c[0x0][0x65c] ;  /* 0x00019700ff047b82 */ /* 0x000e620000000800 */
[----:B------:R-:W-:Y:S01]  /*56a0*/  ULDC UR4, c[0x0][0x648] ;  /* 0x0001920000047ab9 */ /* 0x000fe20000000800 */
[----:B------:R-:W-:Y:S01]  /*56b0*/  LOP3.LUT R15, R15, UR14, RZ, 0xc0, !PT ;  /* 0x0000000e0f0f7c12 */ /* 0x000fe2000f8ec0ff */
[----:B--2---:R-:W-:Y:S01]  /*56c0*/  IMAD.MOV R20, RZ, RZ, -R20 ;  /* 0x000000ffff147224 */ /* 0x004fe200078e0a14 */
[----:B------:R-:W-:Y:S01]  /*56d0*/  SHF.R.U64 R2, R2, UR4, R3 ;  /* 0x0000000402027c19 */ /* 0x000fe20008001203 */
[----:B------:R-:W-:Y:S01]  /*56e0*/  ULDC UR4, c[0x0][0x638] ;  /* 0x00018e0000047ab9 */ /* 0x000fe20000000800 */
[----:B------:R-:W-:Y:S01]  /*56f0*/  LOP3.LUT R12, R12, UR13, RZ, 0xc0, !PT ;  /* 0x0000000d0c0c7c12 */ /* 0x000fe2000f8ec0ff */
[----:B------:R-:W-:Y:S01]  /*5700*/  ULDC UR5, c[0x0][0x610] ;  /* 0x0001840000057ab9 */ /* 0x000fe20000000800 */
[----:B------:R-:W-:Y:S01]  /*5710*/  IMAD.MOV.U32 R3, RZ, RZ, 0x1 ;  /* 0x00000001ff037424 */ /* 0x000fe200078e00ff */
[----:B-1----:R-:W-:Y:S01]  /*5720*/  ISETP.NE.AND P1, PT, R4, 0x1, PT ;  /* 0x000000010400780c */ /* 0x002fe20003f25270 */
[----:B------:R-:W-:-:S02]  /*5730*/  IMAD.MOV R4, RZ, RZ, -R2 ;  /* 0x000000ffff047224 */ /* 0x000fc400078e0a02 */
[----:B------:R-:W-:Y:S02]  /*5740*/  IMAD R2, R2, UR15, R15 ;  /* 0x0000000f02027c24 */ /* 0x000fe4000f8e020f */
[----:B------:R-:W-:Y:S01]  /*5750*/  IMAD R13, R4, UR4, R13 ;  /* 0x00000004040d7c24 */ /* 0x000fe2000f8e020d */
[----:B------:R-:W-:-:S07]  /*5760*/  ULDC UR4, c[0x0][0x600] ;  /* 0x0001800000047ab9 */ /* 0x000fce0000000800 */
[----:B0-----:R-:W-:-:S04]  /*5770*/  @P1 IMAD R11, R14, R20, R9 ;  /* 0x000000140e0b1224 */ /* 0x001fc800078e0209 */
[----:B------:R-:W-:Y:S02]  /*5780*/  IMAD R11, R2, UR5, R11 ;  /* 0x00000005020b7c24 */ /* 0x000fe4000f8e020b */
[----:B------:R-:W-:-:S05]  /*5790*/  IMAD R2, R13, UR4, R12 ;  /* 0x000000040d027c24 */ /* 0x000fca000f8e020c */
[----:B------:R-:W-:Y:S02]  /*57a0*/  SEL R22, R2, R11, !P1 ;  /* 0x0000000b02167207 */ /* 0x000fe40004800000 */
[----:B------:R-:W-:Y:S01]  /*57b0*/  SEL R19, R11, R2, !P1 ;  /* 0x000000020b137207 */ /* 0x000fe20004800000 */
[----:B------:R-:W-:-:S07]  /*57c0*/  IMAD.MOV.U32 R2, RZ, RZ, R10 ;  /* 0x000000ffff027224 */ /* 0x000fce00078e000a */
.L_x_109:
[----:B------:R-:W-:Y:S05]  /*57d0*/  BSYNC B1 ;  /* 0x0000000000017941 */ /* 0x000fea0003800000 */
.L_x_108:
[----:B------:R-:W-:-:S13]  /*57e0*/  LOP3.LUT P1, RZ, R3, 0xff, RZ, 0xc0, !PT ;  /* 0x000000ff03ff7812 */ /* 0x000fda000782c0ff */
[----:B------:R-:W-:Y:S05]  /*57f0*/  @P1 BRA `(.L_x_112) ;  /* 0xfffffff400341947 */ /* 0x000fea000383ffff */
[----:B------:R-:W-:Y:S05]  /*5800*/  BSYNC B0 ;  /* 0x0000000000007941 */ /* 0x000fea0003800000 */
.L_x_100:
[----:B------:R-:W-:-:S03]  /*5810*/  UMOV UR4, 0xffffffff ;  /* 0xffffffff00047882 */ /* 0x000fc60000000000 */
[----:B------:R-:W-:Y:S05]  /*5820*/  BRA.DIV UR4, `(.L_x_113) ;  /* 0x0000000a04a87947 */ /* 0x000fea000b800000 */
[----:B------:R-:W-:-:S13]  /*5830*/  ELECT P6, URZ, PT ;  /* 0x00000000003f782f */ /* 0x000fda00038c0000 */
.L_x_139:
[----:B------:R-:W-:Y:S04]  /*5840*/  BSSY B0, `(.L_x_114) ;  /* 0x0000085000007945 */ /* 0x000fe80003800000 */
[----:B------:R-:W-:Y:S05]  /*5850*/  @!P6 BRA `(.L_x_115) ;  /* 0x00000008000ce947 */ /* 0x000fea0003800000 */
[----:B------:R-:W-:-:S04]  /*5860*/  LOP3.LUT R16, R16, 0x2, RZ, 0xfc, !PT ;  /* 0x0000000210107812 */ /* 0x000fc800078efcff */
[----:B------:R-:W-:-:S13]  /*5870*/  ISETP.NE.AND P0, PT, R16, 0x3, PT ;  /* 0x000000031000780c */ /* 0x000fda0003f05270 */
[----:B------:R-:W-:Y:S05]  /*5880*/  @!P0 BRA `(.L_x_116) ;  /* 0x0000000000048947 */ /* 0x000fea0003800000 */
[----:B------:R-:W-:Y:S01]  /*5890*/  BPT.TRAP 0x1 ;  /* 0x000000040000795c */ /* 0x000fe20000300000 */
.L_x_116:
[----:B------:R-:W0:Y:S01]  /*58a0*/  S2R R3, SR_CgaCtaId ;  /* 0x0000000000037919 */ /* 0x000e220000008800 */
[----:B------:R-:W-:Y:S02]  /*58b0*/  MOV R2, 0x400 ;  /* 0x0000040000027802 */ /* 0x000fe40000000f00 */
[----:B------:R-:W-:Y:S02]  /*58c0*/  SHF.L.U32 R4, R0, 0x1f, RZ ;  /* 0x0000001f00047819 */ /* 0x000fe400000006ff */
[----:B0-----:R-:W-:-:S05]  /*58d0*/  LEA R2, R3, R2, 0x18 ;  /* 0x0000000203027211 */ /* 0x001fca00078ec0ff */
[----:B------:R-:W-:-:S04]  /*58e0*/  VIADD R2, R2, 0x70 ;  /* 0x0000007002027836 */ /* 0x000fc80000000000 */
[C---:B------:R-:W-:Y:S02]  /*58f0*/  IMAD R9, R7.reuse, 0x8, R2 ;  /* 0x0000000807097824 */ /* 0x040fe400078e0202 */
[----:B------:R-:W-:Y:S02]  /*5900*/  VIADD R7, R7, 0x1 ;  /* 0x0000000107077836 */ /* 0x000fe40000000000 */
[----:B------:R-:W0:Y:S03]  /*5910*/  SYNCS.PHASECHK.TRANS64.TRYWAIT P0, [R9+URZ], R4 ;  /* 0x00000004090075a7 */ /* 0x000e26000800017f */
[----:B------:R-:W-:-:S04]  /*5920*/  ISETP.NE.AND P1, PT, R7, 0xe, PT ;  /* 0x0000000e0700780c */ /* 0x000fc80003f25270 */
[----:B------:R-:W-:Y:S02]  /*5930*/  SEL R3, RZ, 0x1, P1 ;  /* 0x00000001ff037807 */ /* 0x000fe40000800000 */
[----:B------:R-:W-:Y:S02]  /*5940*/  SEL R7, R7, RZ, P1 ;  /* 0x000000ff07077207 */ /* 0x000fe40000800000 */
[----:B------:R-:W-:-:S03]  /*5950*/  LOP3.LUT R6, R0, R3, RZ, 0x3c, !PT ;  /* 0x0000000300067212 */ /* 0x000fc600078e3cff */
[----:B------:R-:W-:Y:S01]  /*5960*/  IMAD R8, R7, 0x8, R2 ;  /* 0x0000000807087824 */ /* 0x000fe200078e0202 */
[----:B------:R-:W-:Y:S01]  /*5970*/  SHF.L.U32 R5, R6, 0x1f, RZ ;  /* 0x0000001f06057819 */ /* 0x000fe200000006ff */
[----:B0-----:R-:W-:Y:S06]  /*5980*/  @!P0 BRA `(.L_x_117) ;  /* 0x0000000800708947 */ /* 0x001fec0003800000 */
.L_x_140:
[----:B------:R-:W1:Y:S01]  /*5990*/  SYNCS.PHASECHK.TRANS64.TRYWAIT P0, [R8+URZ], R5 ;  /* 0x00000005080075a7 */ /* 0x000e62000800017f */
[----:B------:R-:W-:-:S05]  /*59a0*/  VIADD R0, R7, 0x1 ;  /* 0x0000000107007836 */ /* 0x000fca0000000000 */
[----:B------:R-:W-:-:S04]  /*59b0*/  ISETP.NE.AND P1, PT, R0, 0xe, PT ;  /* 0x0000000e0000780c */ /* 0x000fc80003f25270 */
[----:B------:R-:W-:Y:S02]  /*59c0*/  SEL R3, RZ, 0x1, P1 ;  /* 0x00000001ff037807 */ /* 0x000fe40000800000 */
[----:B------:R-:W-:Y:S02]  /*59d0*/  SEL R7, R0, RZ, P1 ;  /* 0x000000ff00077207 */ /* 0x000fe40000800000 */
[----:B------:R-:W-:-:S03]  /*59e0*/  LOP3.LUT R6, R6, R3, RZ, 0x3c, !PT ;  /* 0x0000000306067212 */ /* 0x000fc600078e3cff */
[----:B0-----:R-:W-:Y:S01]  /*59f0*/  IMAD R9, R7, 0x8, R2 ;  /* 0x0000000807097824 */ /* 0x001fe200078e0202 */
[----:B------:R-:W-:Y:S01]  /*5a00*/  SHF.L.U32 R4, R6, 0x1f, RZ ;  /* 0x0000001f06047819 */ /* 0x000fe200000006ff */
[----:B-1----:R-:W-:Y:S06]  /*5a10*/  @!P0 BRA `(.L_x_118) ;  /* 0x0000000800608947 */ /* 0x002fec0003800000 */
.L_x_141:
        /* <DEDUP_REMOVED lines=9> */
.L_x_142:
        /* <DEDUP_REMOVED lines=9> */
.L_x_143:
        /* <DEDUP_REMOVED lines=9> */
.L_x_144:
        /* <DEDUP_REMOVED lines=9> */
.L_x_145:
        /* <DEDUP_REMOVED lines=9> */
.L_x_146:
        /* <DEDUP_REMOVED lines=9> */
.L_x_147:
        /* <DEDUP_REMOVED lines=9> */
.L_x_148:
        /* <DEDUP_REMOVED lines=9> */
.L_x_149:
        /* <DEDUP_REMOVED lines=9> */
.L_x_150:
[----:B------:R-:W1:Y:S01]  /*5f30*/  SYNCS.PHASECHK.TRANS64.TRYWAIT P0, [R8+URZ], R5 ;  /* 0x00000005080075a7 */ /* 0x000e62000800017f */
[----:B------:R-:W-:-:S05]  /*5f40*/  VIADD R0, R7, 0x1 ;  /* 0x0000000107007836 */ /* 0x000fca0000000000 */
[----:B------:R-:W-:-:S04]  /*5f50*/  ISETP.NE.AND P1, PT, R0, 0xe, PT ;  /* 0x0000000e0000780c */ /* 0x000fc80003f25270 */
[----:B------:R-:W-:Y:S02]  /*5f60*/  SEL R3, RZ, 0x1, P1 ;  /* 0x00000001ff037807 */ /* 0x000fe40000800000 */
[----:B------:R-:W-:Y:S02]  /*5f70*/  SEL R7, R0, RZ, P1 ;  /* 0x000000ff00077207 */ /* 0x000fe40000800000 */
[----:B0-----:R-:W-:-:S03]  /*5f80*/  LOP3.LUT R9, R6, R3, RZ, 0x3c, !PT ;  /* 0x0000000306097212 */ /* 0x001fc600078e3cff */
[----:B------:R-:W-:Y:S01]  /*5f90*/  IMAD R11, R7, 0x8, R2 ;  /* 0x00000008070b7824 */ /* 0x000fe200078e0202 */
[----:B------:R-:W-:Y:S01]  /*5fa0*/  SHF.L.U32 R6, R9, 0x1f, RZ ;  /* 0x0000001f09067819 */ /* 0x000fe200000006ff */
[----:B-1----:R-:W-:Y:S06]  /*5fb0*/  @!P0 BRA `(.L_x_128) ;  /* 0x0000000400c08947 */ /* 0x002fec0003800000 */
.L_x_151:
[----:B------:R-:W1:Y:S01]  /*5fc0*/  SYNCS.PHASECHK.TRANS64.TRYWAIT P0, [R11+URZ], R6 ;  /* 0x000000060b0075a7 */ /* 0x000e62000800017f */
[----:B------:R-:W-:-:S05]  /*5fd0*/  VIADD R0, R7, 0x1 ;  /* 0x0000000107007836 */ /* 0x000fca0000000000 */
[----:B------:R-:W-:-:S04]  /*5fe0*/  ISETP.NE.AND P1, PT, R0, 0xe, PT ;  /* 0x0000000e0000780c */ /* 0x000fc80003f25270 */
[----:B------:R-:W-:Y:S02]  /*5ff0*/  SEL R4, RZ, 0x1, P1 ;  /* 0x00000001ff047807 */ /* 0x000fe40000800000 */
[----:B------:R-:W-:Y:S02]  /*6000*/  SEL R3, R0, RZ, P1 ;  /* 0x000000ff00037207 */ /* 0x000fe40000800000 */
[----:B------:R-:W-:Y:S01]  /*6010*/  LOP3.LUT R0, R9, R4, RZ, 0x3c, !PT ;  /* 0x0000000409007212 */ /* 0x000fe200078e3cff */
[----:B-1----:R-:W-:Y:S06]  /*6020*/  @!P0 BRA `(.L_x_129) ;  /* 0x0000000400b88947 */ /* 0x002fec0003800000 */
.L_x_152:
[----:B------:R-:W-:Y:S01]  /*6030*/  IMAD R3, R3, 0x8, R2 ;  /* 0x0000000803037824 */ /* 0x000fe200078e0202 */
[----:B------:R-:W-:-:S07]  /*6040*/  SHF.L.U32 R0, R0, 0x1f, RZ ;  /* 0x0000001f00007819 */ /* 0x000fce00000006ff */
.L_x_130:
[----:B--2---:R2:W3:Y:S02]  /*6050*/  SYNCS.PHASECHK.TRANS64.TRYWAIT P0, [R3+URZ], R0 ;  /* 0x00000000030075a7 */ /* 0x0044e4000800017f */
[----:B---3--:R-:W-:Y:S05]  /*6060*/  @!P0 NANOSLEEP.SYNCS 0x989680 ;  /* 0x009896800000895d */ /* 0x008fea0003900000 */
[----:B------:R-:W3:Y:S02]  /*6070*/  @!P0 SYNCS.PHASECHK.TRANS64 P0, [R3+URZ], R0 ;  /* 0x00000000030085a7 */ /* 0x000ee4000800007f */
[----:B---3--:R-:W-:Y:S05]  /*6080*/  @!P0 BRA `(.L_x_130) ;  /* 0xfffffffc00f08947 */ /* 0x008fea000383ffff */
.L_x_115:
[----:B------:R-:W-:Y:S05]  /*6090*/  BSYNC B0 ;  /* 0x0000000000007941 */ /* 0x000fea0003800000 */
.L_x_114:
[----:B------:R-:W-:Y:S05]  /*60a0*/  EXIT ;  /* 0x000000000000794d */ /* 0x000fea0003800000 */
.L_x_16:
[----:B-1----:R1:W2:Y:S02]  /*60b0*/  SYNCS.PHASECHK.TRANS64.TRYWAIT P0, [R63+URZ], R0 ;  /* 0x000000003f0075a7 */ /* 0x0022a4000800017f */
[----:B--2---:R-:W-:Y:S05]  /*60c0*/  @!P0 NANOSLEEP.SYNCS 0x989680 ;  /* 0x009896800000895d */ /* 0x004fea0003900000 */
[----:B------:R-:W2:Y:S02]  /*60d0*/  @!P0 SYNCS.PHASECHK.TRANS64 P0, [R63+URZ], R0 ;  /* 0x000000003f0085a7 */ /* 0x000ea4000800007f */
[----:B--2---:R-:W-:Y:S05]  /*60e0*/  @!P0 BRA `(.L_x_16) ;  /* 0xfffffffc00f08947 */ /* 0x004fea000383ffff */
[----:B------:R-:W-:Y:S05]  /*60f0*/  BRA `(.L_x_131) ;  /* 0xffffffb4005c7947 */ /* 0x000fea000383ffff */
.L_x_21:
[----:B--2---:R2:W3:Y:S02]  /*6100*/  SYNCS.PHASECHK.TRANS64.TRYWAIT P1, [R3+URZ], R0 ;  /* 0x00000000030075a7 */ /* 0x0044e4000802017f */
[----:B---3--:R-:W-:Y:S05]  /*6110*/  @!P1 NANOSLEEP.SYNCS 0x989680 ;  /* 0x009896800000995d */ /* 0x008fea0003900000 */
[----:B------:R-:W3:Y:S02]  /*6120*/  @!P1 SYNCS.PHASECHK.TRANS64 P1, [R3+URZ], R0 ;  /* 0x00000000030095a7 */ /* 0x000ee4000802007f */
[----:B---3--:R-:W-:Y:S05]  /*6130*/  @!P1 BRA `(.L_x_21) ;  /* 0xfffffffc00f09947 */ /* 0x008fea000383ffff */
[----:B------:R-:W-:Y:S05]  /*6140*/  BRA `(.L_x_20) ;  /* 0xffffffb400c07947 */ /* 0x000fea000383ffff */
.L_x_26:
[----:B--2---:R-:W-:-:S04]  /*6150*/  IMAD.U32 R4, RZ, RZ, UR4 ;  /* 0x00000004ff047e24 */ /* 0x004fc8000f8e00ff */
[----:B------:R2:W3:Y:S03]  /*6160*/  SYNCS.PHASECHK.TRANS64.TRYWAIT P1, [R4+URZ], R3 ;  /* 0x00000003040075a7 */ /* 0x0004e6000802017f */
[----:B---3--:R-:W-:Y:S05]  /*6170*/  @!P1 NANOSLEEP.SYNCS 0x989680 ;  /* 0x009896800000995d */ /* 0x008fea0003900000 */
[----:B------:R-:W3:Y:S02]  /*6180*/  @!P1 SYNCS.PHASECHK.TRANS64 P1, [R4+URZ], R3 ;  /* 0x00000003040095a7 */ /* 0x000ee4000802007f */
[----:B---3--:R-:W-:Y:S05]  /*6190*/  @!P1 BRA `(.L_x_26) ;  /* 0xfffffffc00ec9947 */ /* 0x008fea000383ffff */
[----:B------:R-:W-:Y:S05]  /*61a0*/  BRA `(.L_x_25) ;  /* 0xffffffb800787947 */ /* 0x000fea000383ffff */
.L_x_32:
[----:B---3--:R3:W4:Y:S02]  /*61b0*/  SYNCS.PHASECHK.TRANS64.TRYWAIT P0, [R63+URZ+0x10], R0 ;  /* 0x000010003f0075a7 */ /* 0x008724000800017f */
[----:B----4-:R-:W-:Y:S05]  /*61c0*/  @!P0 NANOSLEEP.SYNCS 0x989680 ;  /* 0x009896800000895d */ /* 0x010fea0003900000 */
[----:B------:R-:W4:Y:S02]  /*61d0*/  @!P0 SYNCS.PHASECHK.TRANS64 P0, [R63+URZ+0x10], R0 ;  /* 0x000010003f0085a7 */ /* 0x000f24000800007f */
[----:B----4-:R-:W-:Y:S05]  /*61e0*/  @!P0 BRA `(.L_x_32) ;  /* 0xfffffffc00f08947 */ /* 0x010fea000383ffff */
[----:B------:R-:W-:Y:S05]  /*61f0*/  BRA `(.L_x_132) ;  /* 0xffffffbc00b87947 */ /* 0x000fea000383ffff */
.L_x_101:
[----:B------:R-:W-:Y:S01]  /*6200*/  BSSY B1, `(.L_x_133) ;  /* 0x0000006000017945 */ /* 0x000fe20003800000 */
[----:B------:R-:W-:-:S07]  /*6210*/  IMAD.MOV.U32 R15, RZ, RZ, -0x1 ;  /* 0xffffffffff0f7424 */ /* 0x000fce00078e00ff */
[----:B-----5:R-:W-:Y:S05]  /*6220*/  WARPSYNC.COLLECTIVE R15, `(.L_x_134) ;  /* 0x000000000f0c7348 */ /* 0x020fea0003c00000 */
[----:B------:R-:W-:Y:S02]  /*6230*/  ELECT P6, UR62, PT ;  /* 0x00000000003e782f */ /* 0x000fe400038c0000 */
[----:B------:R-:W-:Y:S01]  /*6240*/  MOV R14, UR62 ;  /* 0x0000003e000e7c02 */ /* 0x000fe20008000f00 */
[----:B-----5:R-:W-:Y:S10]  /*6250*/  ENDCOLLECTIVE ;  /* 0x000000000000791b */ /* 0x020ff40003800000 */
.L_x_134:
[----:B------:R-:W-:Y:S05]  /*6260*/  BSYNC B1 ;  /* 0x0000000000017941 */ /* 0x000fea0003800000 */
.L_x_133:
[----:B------:R-:W-:Y:S05]  /*6270*/  BRA `(.L_x_135) ;  /* 0xffffffe800a07947 */ /* 0x000fea000383ffff */
.L_x_104:
[----:B0-----:R0:W1:Y:S02]  /*6280*/  SYNCS.PHASECHK.TRANS64.TRYWAIT P1, [R10+URZ+0x70], R5 ;  /* 0x000070050a0075a7 */ /* 0x001064000802017f */
[----:B-1----:R-:W-:Y:S05]  /*6290*/  @!P1 NANOSLEEP.SYNCS 0x989680 ;  /* 0x009896800000995d */ /* 0x002fea0003900000 */
[----:B------:R-:W1:Y:S02]  /*62a0*/  @!P1 SYNCS.PHASECHK.TRANS64 P1, [R10+URZ+0x70], R5 ;  /* 0x000070050a0095a7 */ /* 0x000e64000802007f */
[----:B-1----:R-:W-:Y:S05]  /*62b0*/  @!P1 BRA `(.L_x_104) ;  /* 0xfffffffc00f09947 */ /* 0x002fea000383ffff */
[----:B------:R-:W-:Y:S05]  /*62c0*/  BRA `(.L_x_136) ;  /* 0xffffffe800d47947 */ /* 0x000fea000383ffff */
.L_x_113:
[----:B------:R-:W-:Y:S01]  /*62d0*/  BSSY B0, `(.L_x_137) ;  /* 0x0000006000007945 */ /* 0x000fe20003800000 */
[----:B------:R-:W-:-:S07]  /*62e0*/  IMAD.MOV.U32 R15, RZ, RZ, -0x1 ;  /* 0xffffffffff0f7424 */ /* 0x000fce00078e00ff */
[----:B-----5:R-:W-:Y:S05]  /*62f0*/  WARPSYNC.COLLECTIVE R15, `(.L_x_138) ;  /* 0x000000000f0c7348 */ /* 0x020fea0003c00000 */
[----:B------:R-:W-:Y:S02]  /*6300*/  ELECT P6, UR62, PT ;  /* 0x00000000003e782f */ /* 0x000fe400038c0000 */
[----:B------:R-:W-:Y:S01]  /*6310*/  MOV R14, UR62 ;  /* 0x0000003e000e7c02 */ /* 0x000fe20008000f00 */
[----:B-----5:R-:W-:Y:S10]  /*6320*/  ENDCOLLECTIVE ;  /* 0x000000000000791b */ /* 0x020ff40003800000 */
.L_x_138:
[----:B------:R-:W-:Y:S05]  /*6330*/  BSYNC B0 ;  /* 0x0000000000007941 */ /* 0x000fea0003800000 */
.L_x_137:
[----:B------:R-:W-:Y:S05]  /*6340*/  BRA `(.L_x_139) ;  /* 0xfffffff4003c7947 */ /* 0x000fea000383ffff */
.L_x_117:
[----:B0-----:R0:W1:Y:S02]  /*6350*/  SYNCS.PHASECHK.TRANS64.TRYWAIT P0, [R9+URZ], R4 ;  /* 0x00000004090075a7 */ /* 0x001064000800017f */
[----:B-1----:R-:W-:Y:S05]  /*6360*/  @!P0 NANOSLEEP.SYNCS 0x989680 ;  /* 0x009896800000895d */ /* 0x002fea0003900000 */
[----:B------:R-:W1:Y:S02]  /*6370*/  @!P0 SYNCS.PHASECHK.TRANS64 P0, [R9+URZ], R4 ;  /* 0x00000004090085a7 */ /* 0x000e64000800007f */
[----:B-1----:R-:W-:Y:S05]  /*6380*/  @!P0 BRA `(.L_x_117) ;  /* 0xfffffffc00f08947 */ /* 0x002fea000383ffff */
[----:B------:R-:W-:Y:S05]  /*6390*/  BRA `(.L_x_140) ;  /* 0xfffffff4007c7947 */ /* 0x000fea000383ffff */
.L_x_118:
[----:B0-----:R0:W1:Y:S02]  /*63a0*/  SYNCS.PHASECHK.TRANS64.TRYWAIT P0, [R8+URZ], R5 ;  /* 0x00000005080075a7 */ /* 0x001064000800017f */
[----:B-1----:R-:W-:Y:S05]  /*63b0*/  @!P0 NANOSLEEP.SYNCS 0x989680 ;  /* 0x009896800000895d */ /* 0x002fea0003900000 */
[----:B------:R-:W1:Y:S02]  /*63c0*/  @!P0 SYNCS.PHASECHK.TRANS64 P0, [R8+URZ], R5 ;  /* 0x00000005080085a7 */ /* 0x000e64000800007f */
[----:B-1----:R-:W-:Y:S05]  /*63d0*/  @!P0 BRA `(.L_x_118) ;  /* 0xfffffffc00f08947 */ /* 0x002fea000383ffff */
[----:B------:R-:W-:Y:S05]  /*63e0*/  BRA `(.L_x_141) ;  /* 0xfffffff4008c7947 */ /* 0x000fea000383ffff */
.L_x_119:
[----:B0-----:R0:W1:Y:S02]  /*63f0*/  SYNCS.PHASECHK.TRANS64.TRYWAIT P0, [R9+URZ], R4 ;  /* 0x00000004090075a7 */ /* 0x001064000800017f */
[----:B-1----:R-:W-:Y:S05]  /*6400*/  @!P0 NANOSLEEP.SYNCS 0x989680 ;  /* 0x009896800000895d */ /* 0x002fea0003900000 */
[----:B------:R-:W1:Y:S02]  /*6410*/  @!P0 SYNCS.PHASECHK.TRANS64 P0, [R9+URZ], R4 ;  /* 0x00000004090085a7 */ /* 0x000e64000800007f */
[----:B-1----:R-:W-:Y:S05]  /*6420*/  @!P0 BRA `(.L_x_119) ;  /* 0xfffffffc00f08947 */ /* 0x002fea000383ffff */
[----:B------:R-:W-:Y:S05]  /*6430*/  BRA `(.L_x_142) ;  /* 0xfffffff4009c7947 */ /* 0x000fea000383ffff */
.L_x_120:
[----:B0-----:R0:W1:Y:S02]  /*6440*/  SYNCS.PHASECHK.TRANS64.TRYWAIT P0, [R8+URZ], R5 ;  /* 0x00000005080075a7 */ /* 0x001064000800017f */
[----:B-1----:R-:W-:Y:S05]  /*6450*/  @!P0 NANOSLEEP.SYNCS 0x989680 ;  /* 0x009896800000895d */ /* 0x002fea0003900000 */
[----:B------:R-:W1:Y:S02]  /*6460*/  @!P0 SYNCS.PHASECHK.TRANS64 P0, [R8+URZ], R5 ;  /* 0x00000005080085a7 */ /* 0x000e64000800007f */
[----:B-1----:R-:W-:Y:S05]  /*6470*/  @!P0 BRA `(.L_x_120) ;  /* 0xfffffffc00f08947 */ /* 0x002fea000383ffff */
[----:B------:R-:W-:Y:S05]  /*6480*/  BRA `(.L_x_143) ;  /* 0xfffffff400ac7947 */ /* 0x000fea000383ffff */
.L_x_121:
[----:B0-----:R0:W1:Y:S02]  /*6490*/  SYNCS.PHASECHK.TRANS64.TRYWAIT P0, [R9+URZ], R4 ;  /* 0x00000004090075a7 */ /* 0x001064000800017f */
[----:B-1----:R-:W-:Y:S05]  /*64a0*/  @!P0 NANOSLEEP.SYNCS 0x989680 ;  /* 0x009896800000895d */ /* 0x002fea0003900000 */
[----:B------:R-:W1:Y:S02]  /*64b0*/  @!P0 SYNCS.PHASECHK.TRANS64 P0, [R9+URZ], R4 ;  /* 0x00000004090085a7 */ /* 0x000e64000800007f */
[----:B-1----:R-:W-:Y:S05]  /*64c0*/  @!P0 BRA `(.L_x_121) ;  /* 0xfffffffc00f08947 */ /* 0x002fea000383ffff */
[----:B------:R-:W-:Y:S05]  /*64d0*/  BRA `(.L_x_144) ;  /* 0xfffffff400bc7947 */ /* 0x000fea000383ffff */
.L_x_122:
[----:B0-----:R0:W1:Y:S02]  /*64e0*/  SYNCS.PHASECHK.TRANS64.TRYWAIT P0, [R8+URZ], R5 ;  /* 0x00000005080075a7 */ /* 0x001064000800017f */
[----:B-1----:R-:W-:Y:S05]  /*64f0*/  @!P0 NANOSLEEP.SYNCS 0x989680 ;  /* 0x009896800000895d */ /* 0x002fea0003900000 */
[----:B------:R-:W1:Y:S02]  /*6500*/  @!P0 SYNCS.PHASECHK.TRANS64 P0, [R8+URZ], R5 ;  /* 0x00000005080085a7 */ /* 0x000e64000800007f */
[----:B-1----:R-:W-:Y:S05]  /*6510*/  @!P0 BRA `(.L_x_122) ;  /* 0xfffffffc00f08947 */ /* 0x002fea000383ffff */
[----:B------:R-:W-:Y:S05]  /*6520*/  BRA `(.L_x_145) ;  /* 0xfffffff400cc7947 */ /* 0x000fea000383ffff */
.L_x_123:
[----:B0-----:R0:W1:Y:S02]  /*6530*/  SYNCS.PHASECHK.TRANS64.TRYWAIT P0, [R9+URZ], R4 ;  /* 0x00000004090075a7 */ /* 0x001064000800017f */
[----:B-1----:R-:W-:Y:S05]  /*6540*/  @!P0 NANOSLEEP.SYNCS 0x989680 ;  /* 0x009896800000895d */ /* 0x002fea0003900000 */
[----:B------:R-:W1:Y:S02]  /*6550*/  @!P0 SYNCS.PHASECHK.TRANS64 P0, [R9+URZ], R4 ;  /* 0x00000004090085a7 */ /* 0x000e64000800007f */
[----:B-1----:R-:W-:Y:S05]  /*6560*/  @!P0 BRA `(.L_x_123) ;  /* 0xfffffffc00f08947 */ /* 0x002fea000383ffff */
[----:B------:R-:W-:Y:S05]  /*6570*/  BRA `(.L_x_146) ;  /* 0xfffffff400dc7947 */ /* 0x000fea000383ffff */
.L_x_124:
[----:B0-----:R0:W1:Y:S02]  /*6580*/  SYNCS.PHASECHK.TRANS64.TRYWAIT P0, [R8+URZ], R5 ;  /* 0x00000005080075a7 */ /* 0x001064000800017f */
[----:B-1----:R-:W-:Y:S05]  /*6590*/  @!P0 NANOSLEEP.SYNCS 0x989680 ;  /* 0x009896800000895d */ /* 0x002fea0003900000 */
[----:B------:R-:W1:Y:S02]  /*65a0*/  @!P0 SYNCS.PHASECHK.TRANS64 P0, [R8+URZ], R5 ;  /* 0x00000005080085a7 */ /* 0x000e64000800007f */
[----:B-1----:R-:W-:Y:S05]  /*65b0*/  @!P0 BRA `(.L_x_124) ;  /* 0xfffffffc00f08947 */ /* 0x002fea000383ffff */
[----:B------:R-:W-:Y:S05]  /*65c0*/  BRA `(.L_x_147) ;  /* 0xfffffff400ec7947 */ /* 0x000fea000383ffff */
.L_x_125:
[----:B0-----:R0:W1:Y:S02]  /*65d0*/  SYNCS.PHASECHK.TRANS64.TRYWAIT P0, [R9+URZ], R4 ;  /* 0x00000004090075a7 */ /* 0x001064000800017f */
[----:B-1----:R-:W-:Y:S05]  /*65e0*/  @!P0 NANOSLEEP.SYNCS 0x989680 ;  /* 0x009896800000895d */ /* 0x002fea0003900000 */
[----:B------:R-:W1:Y:S02]  /*65f0*/  @!P0 SYNCS.PHASECHK.TRANS64 P0, [R9+URZ], R4 ;  /* 0x00000004090085a7 */ /* 0x000e64000800007f */
[----:B-1----:R-:W-:Y:S05]  /*6600*/  @!P0 BRA `(.L_x_125) ;  /* 0xfffffffc00f08947 */ /* 0x002fea000383ffff */
[----:B------:R-:W-:Y:S05]  /*6610*/  BRA `(.L_x_148) ;  /* 0xfffffff400fc7947 */ /* 0x000fea000383ffff */
.L_x_126:
[----:B0-----:R0:W1:Y:S02]  /*6620*/  SYNCS.PHASECHK.TRANS64.TRYWAIT P0, [R8+URZ], R5 ;  /* 0x00000005080075a7 */ /* 0x001064000800017f */
[----:B-1----:R-:W-:Y:S05]  /*6630*/  @!P0 NANOSLEEP.SYNCS 0x989680 ;  /* 0x009896800000895d */ /* 0x002fea0003900000 */
[----:B------:R-:W1:Y:S02]  /*6640*/  @!P0 SYNCS.PHASECHK.TRANS64 P0, [R8+URZ], R5 ;  /* 0x00000005080085a7 */ /* 0x000e64000800007f */
[----:B-1----:R-:W-:Y:S05]  /*6650*/  @!P0 BRA `(.L_x_126) ;  /* 0xfffffffc00f08947 */ /* 0x002fea000383ffff */
[----:B------:R-:W-:Y:S05]  /*6660*/  BRA `(.L_x_149) ;  /* 0xfffffff8000c7947 */ /* 0x000fea000383ffff */
.L_x_127:
[----:B0-----:R0:W1:Y:S02]  /*6670*/  SYNCS.PHASECHK.TRANS64.TRYWAIT P0, [R9+URZ], R4 ;  /* 0x00000004090075a7 */ /* 0x001064000800017f */
[----:B-1----:R-:W-:Y:S05]  /*6680*/  @!P0 NANOSLEEP.SYNCS 0x989680 ;  /* 0x009896800000895d */ /* 0x002fea0003900000 */
[----:B------:R-:W1:Y:S02]  /*6690*/  @!P0 SYNCS.PHASECHK.TRANS64 P0, [R9+URZ], R4 ;  /* 0x00000004090085a7 */ /* 0x000e64000800007f */
[----:B-1----:R-:W-:Y:S05]  /*66a0*/  @!P0 BRA `(.L_x_127) ;  /* 0xfffffffc00f08947 */ /* 0x002fea000383ffff */
[----:B------:R-:W-:Y:S05]  /*66b0*/  BRA `(.L_x_150) ;  /* 0xfffffff8001c7947 */ /* 0x000fea000383ffff */
.L_x_128:
[----:B0-----:R0:W1:Y:S02]  /*66c0*/  SYNCS.PHASECHK.TRANS64.TRYWAIT P0, [R8+URZ], R5 ;  /* 0x00000005080075a7 */ /* 0x001064000800017f */
[----:B-1----:R-:W-:Y:S05]  /*66d0*/  @!P0 NANOSLEEP.SYNCS 0x989680 ;  /* 0x009896800000895d */ /* 0x002fea0003900000 */
[----:B------:R-:W1:Y:S02]  /*66e0*/  @!P0 SYNCS.PHASECHK.TRANS64 P0, [R8+URZ], R5 ;  /* 0x00000005080085a7 */ /* 0x000e64000800007f */
[----:B-1----:R-:W-:Y:S05]  /*66f0*/  @!P0 BRA `(.L_x_128) ;  /* 0xfffffffc00f08947 */ /* 0x002fea000383ffff */
[----:B------:R-:W-:Y:S05]  /*6700*/  BRA `(.L_x_151) ;  /* 0xfffffff8002c7947 */ /* 0x000fea000383ffff */
.L_x_129:
[----:B-1----:R1:W2:Y:S02]  /*6710*/  SYNCS.PHASECHK.TRANS64.TRYWAIT P0, [R11+URZ], R6 ;  /* 0x000000060b0075a7 */ /* 0x0022a4000800017f */
[----:B--2---:R-:W-:Y:S05]  /*6720*/  @!P0 NANOSLEEP.SYNCS 0x989680 ;  /* 0x009896800000895d */ /* 0x004fea0003900000 */
[----:B------:R-:W2:Y:S02]  /*6730*/  @!P0 SYNCS.PHASECHK.TRANS64 P0, [R11+URZ], R6 ;  /* 0x000000060b0085a7 */ /* 0x000ea4000800007f */
[----:B--2---:R-:W-:Y:S05]  /*6740*/  @!P0 BRA `(.L_x_129) ;  /* 0xfffffffc00f08947 */ /* 0x004fea000383ffff */
[----:B------:R-:W-:Y:S05]  /*6750*/  BRA `(.L_x_152) ;  /* 0xfffffff800347947 */ /* 0x000fea000383ffff */
.L_x_153:
[----:B------:R-:W-:-:S00]  /*6760*/  BRA `(.L_x_153) ;  /* 0xfffffffc00fc7947 */ /* 0x000fc0000383ffff */
[----:B------:R-:W-:-:S00]  /*6770*/  NOP ;  /* 0x0000000000007918 */ /* 0x000fc00000000000 */
        /* <DEDUP_REMOVED lines=8> */
.L_x_154:


//--------------------- .nv.global.init           --------------------------
	.section	.nv.global.init,"aw",@progbits
.nv.global.init:
	.type		$str$22,@object
	.size		$str$22,($str$23 - $str$22)
$str$22:
        /*0000*/ 	.byte	0x6b, 0x5f, 0x74, 0x69, 0x6c, 0x65, 0x5f, 0x63, 0x6f, 0x75, 0x6e, 0x74, 0x20, 0x3e, 0x3d, 0x20
        /*0010*/ 	.byte	0x31, 0x00
	.type		$str$23,@object
	.size		$str$23,(__unnamed_1 - $str$23)
$str$23:
        /*0012*/ 	.byte	0x2f, 0x74, 0x6d, 0x70, 0x2f, 0x63, 0x75, 0x74, 0x6c, 0x61, 0x73, 0x73, 0x5f, 0x73, 0x77, 0x65
        /*0022*/ 	.byte	0x65, 0x70, 0x5f, 0x73, 0x72, 0x63, 0x2f, 0x69, 0x6e, 0x63, 0x6c, 0x75, 0x64, 0x65, 0x2f, 0x63
        /*0032*/ 	.byte	0x75, 0x74, 0x6c, 0x61, 0x73, 0x73, 0x2f, 0x67, 0x65, 0x6d, 0x6d, 0x2f, 0x63, 0x6f, 0x6c, 0x6c
        /*0042*/ 	.byte	0x65, 0x63, 0x74, 0x69, 0x76, 0x65, 0x2f, 0x73, 0x6d, 0x39, 0x30, 0x5f, 0x6d, 0x6d, 0x61, 0x5f
        /*0052*/ 	.byte	0x74, 0x6d, 0x61, 0x5f, 0x67, 0x6d, 0x6d, 0x61, 0x5f, 0x73, 0x73, 0x5f, 0x77, 0x61, 0x72, 0x70
        /*0062*/ 	.byte	0x73, 0x70, 0x65, 0x63, 0x69, 0x61, 0x6c, 0x69, 0x7a, 0x65, 0x64, 0x2e, 0x68, 0x70, 0x70, 0x00
	.type		__unnamed_1,@object
	.size		__unnamed_1,(.L_0 - __unnamed_1)
__unnamed_1:
        /*0072*/ 	.byte	0x76, 0x6f, 0x69, 0x64, 0x20, 0x63, 0x75, 0x74, 0x6c, 0x61, 0x73, 0x73, 0x3a, 0x3a, 0x67, 0x65
        /* <DEDUP_REMOVED lines=179> */
        /*0bb2*/ 	.byte	0x74, 0x69, 0x74, 0x79, 0x5d, 0x00
.L_0:


//--------------------- .nv.shared._ZN7cutlass13device_kernelINS_4gemm6kernel13GemmUniversalIN4cute5tupleIJiiiiEEENS1_10collective13CollectiveMmaINS1_34MainloopSm90TmaGmmaWarpSpecializedILi14ENS5_IJNS4_1CILi1EEESB_SB_EEENS1_32KernelTmaWarpSpecializedPingpongEEENS5_IJNSA_ILi64EEESF_SF_EEENS_6half_tENS5_IJlSB_lEEESH_NS5_IJSB_llEEENS4_8TiledMMAINS4_8MMA_AtomIJNS4_4SM904GMMA25MMA_64x64x16_F32F16F16_SSILNSN_5MajorE0ELSP_1ELNSN_7ScaleInE1ELSQ_1EEEEEENS4_6LayoutISC_NS5_IJNSA_ILi0EEESU_SU_EEEEENS5_IJNS4_10UnderscoreESX_SX_EEEEENS4_13SM90_TMA_LOADENS4_14ComposedLayoutINS4_7SwizzleILi3ELi4ELi3EEENS4_18smem_ptr_flag_bitsILi16EEENST_INS5_IJNSA_ILi8EEESF_EEENS5_IJSF_SB_EEEEEEEvNS4_8identityES10_NS11_IS13_S15_NST_INS5_IJSF_S16_EEENS5_IJSB_SF_EEEEEEEvS1B_EENS_8epilogue10collective6detail29Sm90TmaWarpSpecializedAdapterINS1I_15DefaultEpilogueISH_SI_SI_NS1H_6thread17LinearCombinationISH_Li1EffLNS1M_9ScaleType4KindE0ELNS_15FloatRoundStyleE2ESH_EENS1_15EpilogueDefaultEEEEEvvEEEEvNT_6ParamsE --------------------------
	.section	.nv.shared._ZN7cutlass13device_kernelINS_4gemm6kernel13GemmUniversalIN4cute5tupleIJiiiiEEENS1_10collective13CollectiveMmaINS1_34MainloopSm90TmaGmmaWarpSpecializedILi14ENS5_IJNS4_1CILi1EEESB_SB_EEENS1_32KernelTmaWarpSpecializedPingpongEEENS5_IJNSA_ILi64EEESF_SF_EEENS_6half_tENS5_IJlSB_lEEESH_NS5_IJSB_llEEENS4_8TiledMMAINS4_8MMA_AtomIJNS4_4SM904GMMA25MMA_64x64x16_F32F16F16_SSILNSN_5MajorE0ELSP_1ELNSN_7ScaleInE1ELSQ_1EEEEEENS4_6LayoutISC_NS5_IJNSA_ILi0EEESU_SU_EEEEENS5_IJNS4_10UnderscoreESX_SX_EEEEENS4_13SM90_TMA_LOADENS4_14ComposedLayoutINS4_7SwizzleILi3ELi4ELi3EEENS4_18smem_ptr_flag_bitsILi16EEENST_INS5_IJNSA_ILi8EEESF_EEENS5_IJSF_SB_EEEEEEEvNS4_8identityES10_NS11_IS13_S15_NST_INS5_IJSF_S16_EEENS5_IJSB_SF_EEEEEEEvS1B_EENS_8epilogue10collective6detail29Sm90TmaWarpSpecializedAdapterINS1I_15DefaultEpilogueISH_SI_SI_NS1H_6thread17LinearCombinationISH_Li1EffLNS1M_9ScaleType4KindE0ELNS_15FloatRoundStyleE2ESH_EENS1_15EpilogueDefaultEEEEEvvEEEEvNT_6ParamsE,"aw",@nobits
	.sectionflags	@""
	.align	16
	.zero		1024


//--------------------- .nv.shared.reserved.0     --------------------------
	.section	.nv.shared.reserved.0,"aw",@nobits
	.weak		__nv_reservedSMEM_offset_0_alias
	.size		__nv_reservedSMEM_offset_0_alias, 0, 0
	.other		__nv_reservedSMEM_offset_0_alias,@"STO_CUDA_RESERVED_SHARED STV_DEFAULT"
__nv_reservedSMEM_offset_0_alias:
	.zero		0


//--------------------- .nv.global                --------------------------
	.section	.nv.global,"aw",@nobits
.nv.global:
	.type		_ZN39_INTERNAL_9dcf93e2_4_k_cu_faf3b748_27804cute1_E,@object
	.size		_ZN39_INTERNAL_9dcf93e2_4_k_cu_faf3b748_27804cute1_E,(_ZN39_INTERNAL_9dcf93e2_4_k_cu_faf3b748_27804cuda3std3__45__cpo6cbeginE - _ZN39_INTERNAL_9dcf93e2_4_k_cu_faf3b748_27804cute1_E)
_ZN39_INTERNAL_9dcf93e2_4_k_cu_faf3b748_27804cute1_E:
	.zero		1
	.type		_ZN39_INTERNAL_9dcf93e2_4_k_cu_faf3b748_27804cuda3std3__45__cpo6cbeginE,@object
	.size		_ZN39_INTERNAL_9dcf93e2_4_k_cu_faf3b748_27804cuda3std3__45__cpo6cbeginE,(_ZN39_INTERNAL_9dcf93e2_4_k_cu_faf3b748_27804cuda3std3__48in_placeE - _ZN39_INTERNAL_9dcf93e2_4_k_cu_faf3b748_27804cuda3std3__45__cpo6cbeginE)
_ZN39_INTERNAL_9dcf93e2_4_k_cu_faf3b748_27804cuda3std3__45__cpo6cbeginE:
	.zero		1
	.type		_ZN39_INTERNAL_9dcf93e2_4_k_cu_faf3b748_27804cuda3std3__48in_placeE,@object
	.size		_ZN39_INTERNAL_9dcf93e2_4_k_cu_faf3b748_27804cuda3std3__48in_placeE,(_ZN39_INTERNAL_9dcf93e2_4_k_cu_faf3b748_27804cuda3std6ranges3__45__cpo9iter_moveE - _ZN39_INTERNAL_9dcf93e2_4_k_cu_faf3b748_27804cuda3std3__48in_placeE)
_ZN39_INTERNAL_9dcf93e2_4_k_cu_faf3b748_27804cuda3std3__48in_placeE:
	.zero		1
	.type		_ZN39_INTERNAL_9dcf93e2_4_k_cu_faf3b748_27804cuda3std6ranges3__45__cpo9iter_moveE,@object
	.size		_ZN39_INTERNAL_9dcf93e2_4_k_cu_faf3b748_27804cuda3std6ranges3__45__cpo9iter_moveE,(_ZN39_INTERNAL_9dcf93e2_4_k_cu_faf3b748_27804cuda3std3__45__cpo5beginE - _ZN39_INTERNAL_9dcf93e2_4_k_cu_faf3b748_27804cuda3std6ranges3__45__cpo9iter_moveE)
_ZN39_INTERNAL_9dcf93e2_4_k_cu_faf3b748_27804cuda3std6ranges3__45__cpo9iter_moveE:
	.zero		1
	.type		_ZN39_INTERNAL_9dcf93e2_4_k_cu_faf3b748_27804cuda3std3__45__cpo5beginE,@object
	.size		_ZN39_INTERNAL_9dcf93e2_4_k_cu_faf3b748_27804cuda3std3__45__cpo5beginE,(_ZN39_INTERNAL_9dcf93e2_4_k_cu_faf3b748_27804cuda3std3__441_GLOBAL__N__9dcf93e2_4_k_cu_faf3b748_27806ignoreE - _ZN39_INTERNAL_9dcf93e2_4_k_cu_faf3b748_27804cuda3std3__45__cpo5beginE)
_ZN39_INTERNAL_9dcf93e2_4_k_cu_faf3b748_27804cuda3std3__45__cpo5beginE:
	.zero		1
	.type		_ZN39_INTERNAL_9dcf93e2_4_k_cu_faf3b748_27804cuda3std3__441_GLOBAL__N__9dcf93e2_4_k_cu_faf3b748_27806ignoreE,@object
	.size		_ZN39_INTERNAL_9dcf93e2_4_k_cu_faf3b748_27804cuda3std3__441_GLOBAL__N__9dcf93e2_4_k_cu_faf3b748_27806ignoreE,(_ZN39_INTERNAL_9dcf93e2_4_k_cu_faf3b748_27804cute7productE - _ZN39_INTERNAL_9dcf93e2_4_k_cu_faf3b748_27804cuda3std3__441_GLOBAL__N__9dcf93e2_4_k_cu_faf3b748_27806ignoreE)
_ZN39_INTERNAL_9dcf93e2_4_k_cu_faf3b748_27804cuda3std3__441_GLOBAL__N__9dcf93e2_4_k_cu_faf3b748_27806ignoreE:
	.zero		1
	.type		_ZN39_INTERNAL_9dcf93e2_4_k_cu_faf3b748_27804cute7productE,@object
	.size		_ZN39_INTERNAL_9dcf93e2_4_k_cu_faf3b748_27804cute7productE,(_ZN39_INTERNAL_9dcf93e2_4_k_cu_faf3b748_27804cuda3std3__45__cpo3endE - _ZN39_INTERNAL_9dcf93e2_4_k_cu_faf3b748_27804cute7productE)
_ZN39_INTERNAL_9dcf93e2_4_k_cu_faf3b748_27804cute7productE:
	.zero		1
	.type		_ZN39_INTERNAL_9dcf93e2_4_k_cu_faf3b748_27804cuda3std3__45__cpo3endE,@object
	.size		_ZN39_INTERNAL_9dcf93e2_4_k_cu_faf3b748_27804cuda3std3__45__cpo3endE,(_ZN39_INTERNAL_9dcf93e2_4_k_cu_faf3b748_27804cuda3std3__419piecewise_constructE - _ZN39_INTERNAL_9dcf93e2_4_k_cu_faf3b748_27804cuda3std3__45__cpo3endE)
_ZN39_INTERNAL_9dcf93e2_4_k_cu_faf3b748_27804cuda3std3__45__cpo3endE:
	.zero		1
	.type		_ZN39_INTERNAL_9dcf93e2_4_k_cu_faf3b748_27804cuda3std3__419piecewise_constructE,@object
	.size		_ZN39_INTERNAL_9dcf93e2_4_k_cu_faf3b748_27804cuda3std3__419piecewise_constructE,(_ZN39_INTERNAL_9dcf93e2_4_k_cu_faf3b748_27804cuda3std3__45__cpo4cendE - _ZN39_INTERNAL_9dcf93e2_4_k_cu_faf3b748_27804cuda3std3__419piecewise_constructE)
_ZN39_INTERNAL_9dcf93e2_4_k_cu_faf3b748_27804cuda3std3__419piecewise_constructE:
	.zero		1
	.type		_ZN39_INTERNAL_9dcf93e2_4_k_cu_faf3b748_27804cuda3std3__45__cpo4cendE,@object
	.size		_ZN39_INTERNAL_9dcf93e2_4_k_cu_faf3b748_27804cuda3std3__45__cpo4cendE,(_ZN39_INTERNAL_9dcf93e2_4_k_cu_faf3b748_27804cuda3std6ranges3__45__cpo4swapE - _ZN39_INTERNAL_9dcf93e2_4_k_cu_faf3b748_27804cuda3std3__45__cpo4cendE)
_ZN39_INTERNAL_9dcf93e2_4_k_cu_faf3b748_27804cuda3std3__45__cpo4cendE:
	.zero		1
	.type		_ZN39_INTERNAL_9dcf93e2_4_k_cu_faf3b748_27804cuda3std6ranges3__45__cpo4swapE,@object
	.size		_ZN39_INTERNAL_9dcf93e2_4_k_cu_faf3b748_27804cuda3std6ranges3__45__cpo4swapE,(.L_8 - _ZN39_INTERNAL_9dcf93e2_4_k_cu_faf3b748_27804cuda3std6ranges3__45__cpo4swapE)
_ZN39_INTERNAL_9dcf93e2_4_k_cu_faf3b748_27804cuda3std6ranges3__45__cpo4swapE:
	.zero		1
.L_8:


//--------------------- .nv.constant0._ZN7cutlass13device_kernelINS_4gemm6kernel13GemmUniversalIN4cute5tupleIJiiiiEEENS1_10collective13CollectiveMmaINS1_34MainloopSm90TmaGmmaWarpSpecializedILi14ENS5_IJNS4_1CILi1EEESB_SB_EEENS1_32KernelTmaWarpSpecializedPingpongEEENS5_IJNSA_ILi64EEESF_SF_EEENS_6half_tENS5_IJlSB_lEEESH_NS5_IJSB_llEEENS4_8TiledMMAINS4_8MMA_AtomIJNS4_4SM904GMMA25MMA_64x64x16_F32F16F16_SSILNSN_5MajorE0ELSP_1ELNSN_7ScaleInE1ELSQ_1EEEEEENS4_6LayoutISC_NS5_IJNSA_ILi0EEESU_SU_EEEEENS5_IJNS4_10UnderscoreESX_SX_EEEEENS4_13SM90_TMA_LOADENS4_14ComposedLayoutINS4_7SwizzleILi3ELi4ELi3EEENS4_18smem_ptr_flag_bitsILi16EEENST_INS5_IJNSA_ILi8EEESF_EEENS5_IJSF_SB_EEEEEEEvNS4_8identityES10_NS11_IS13_S15_NST_INS5_IJSF_S16_EEENS5_IJSB_SF_EEEEEEEvS1B_EENS_8epilogue10collective6detail29Sm90TmaWarpSpecializedAdapterINS1I_15DefaultEpilogueISH_SI_SI_NS1H_6thread17LinearCombinationISH_Li1EffLNS1M_9ScaleType4KindE0ELNS_15FloatRoundStyleE2ESH_EENS1_15EpilogueDefaultEEEEEvvEEEEvNT_6ParamsE --------------------------
	.section	.nv.constant0._ZN7cutlass13device_kernelINS_4gemm6kernel13GemmUniversalIN4cute5tupleIJiiiiEEENS1_10collective13CollectiveMmaINS1_34MainloopSm90TmaGmmaWarpSpecializedILi14ENS5_IJNS4_1CILi1EEESB_SB_EEENS1_32KernelTmaWarpSpecializedPingpongEEENS5_IJNSA_ILi64EEESF_SF_EEENS_6half_tENS5_IJlSB_lEEESH_NS5_IJSB_llEEENS4_8TiledMMAINS4_8MMA_AtomIJNS4_4SM904GMMA25MMA_64x64x16_F32F16F16_SSILNSN_5MajorE0ELSP_1ELNSN_7ScaleInE1ELSQ_1EEEEEENS4_6LayoutISC_NS5_IJNSA_ILi0EEESU_SU_EEEEENS5_IJNS4_10UnderscoreESX_SX_EEEEENS4_13SM90_TMA_LOADENS4_14ComposedLayoutINS4_7SwizzleILi3ELi4ELi3EEENS4_18smem_ptr_flag_bitsILi16EEENST_INS5_IJNSA_ILi8EEESF_EEENS5_IJSF_SB_EEEEEEEvNS4_8identityES10_NS11_IS13_S15_NST_INS5_IJSF_S16_EEENS5_IJSB_SF_EEEEEEEvS1B_EENS_8epilogue10collective6detail29Sm90TmaWarpSpecializedAdapterINS1I_15DefaultEpilogueISH_SI_SI_NS1H_6thread17LinearCombinationISH_Li1EffLNS1M_9ScaleType4KindE0ELNS_15FloatRoundStyleE2ESH_EENS1_15EpilogueDefaultEEEEEvvEEEEvNT_6ParamsE,"a",@progbits
	.sectionflags	@""
	.align	4
.nv.constant0._ZN7cutlass13device_kernelINS_4gemm6kernel13GemmUniversalIN4cute5tupleIJiiiiEEENS1_10collective13CollectiveMmaINS1_34MainloopSm90TmaGmmaWarpSpecializedILi14ENS5_IJNS4_1CILi1EEESB_SB_EEENS1_32KernelTmaWarpSpecializedPingpongEEENS5_IJNSA_ILi64EEESF_SF_EEENS_6half_tENS5_IJlSB_lEEESH_NS5_IJSB_llEEENS4_8TiledMMAINS4_8MMA_AtomIJNS4_4SM904GMMA25MMA_64x64x16_F32F16F16_SSILNSN_5MajorE0ELSP_1ELNSN_7ScaleInE1ELSQ_1EEEEEENS4_6LayoutISC_NS5_IJNSA_ILi0EEESU_SU_EEEEENS5_IJNS4_10UnderscoreESX_SX_EEEEENS4_13SM90_TMA_LOADENS4_14ComposedLayoutINS4_7SwizzleILi3ELi4ELi3EEENS4_18smem_ptr_flag_bitsILi16EEENST_INS5_IJNSA_ILi8EEESF_EEENS5_IJSF_SB_EEEEEEEvNS4_8identityES10_NS11_IS13_S15_NST_INS5_IJSF_S16_EEENS5_IJSB_SF_EEEEEEEvS1B_EENS_8epilogue10collective6detail29Sm90TmaWarpSpecializedAdapterINS1I_15DefaultEpilogueISH_SI_SI_NS1H_6thread17LinearCombinationISH_Li1EffLNS1M_9ScaleType4KindE0ELNS_15FloatRoundStyleE2ESH_EENS1_15EpilogueDefaultEEEEEvvEEEEvNT_6ParamsE:
	.zero		1664


//--------------------- SYMBOLS --------------------------

	.type		.nv.reservedSmem.offset0,@object
	.size		.nv.reservedSmem.offset0,0x4
	.type		__assertfail,@function
